	.target	sm_90a

	.elftype	@"ET_EXEC"


//--------------------- .note.nv.tkinfo           --------------------------
	.section	.note.nv.tkinfo,"",@"SHT_NOTE"
	.sectionflags	@"SHF_NOTE_NV_TKINFO"
	.tkinfo
        /*0018*/ 	.word	0x00000002
        /*0030*/ 	.string	""
        /*0030*/ 	.string	"ptxas"
        /*0030*/ 	.string	"Cuda compilation tools, release 13.0, V13.0.88"
        /*0030*/ 	.string	"Build cuda_13.0.r13.0/compiler.36424714_0"
        /*0030*/ 	.string	"-v  -suppress-debug-info  -lineinfo  -arch sm_90a "



//--------------------- .note.nv.cuinfo           --------------------------
	.section	.note.nv.cuinfo,"",@"SHT_NOTE"
	.sectionflags	@"SHF_NOTE_NV_CUINFO"
        /*0018*/ 	.short	0x0002
        /*001a*/ 	.short	0x005a
        /*001c*/ 	.short	0x0082
	.zero		2


//--------------------- .nv.info                  --------------------------
	.section	.nv.info,"",@"SHT_CUDA_INFO"
	.align	4


	//----- nvinfo : EIATTR_REGCOUNT
	.align		4
        /*0000*/ 	.byte	0x04, 0x2f
        /*0002*/ 	.short	(.L_1 - .L_0)
	.align		4
.L_0:
        /*0004*/ 	.word	index@(matmul_kernel)
        /*0008*/ 	.word	0x00000028


	//----- nvinfo : EIATTR_FRAME_SIZE
	.align		4
.L_1:
        /*000c*/ 	.byte	0x04, 0x11
        /*000e*/ 	.short	(.L_3 - .L_2)
	.align		4
.L_2:
        /*0010*/ 	.word	index@(matmul_kernel)
        /*0014*/ 	.word	0x00000000


	//----- nvinfo : EIATTR_MIN_STACK_SIZE
	.align		4
.L_3:
        /*0018*/ 	.byte	0x04, 0x12
        /*001a*/ 	.short	(.L_5 - .L_4)
	.align		4
.L_4:
        /*001c*/ 	.word	index@(matmul_kernel)
        /*0020*/ 	.word	0x00000000
.L_5:


//--------------------- .nv.compat                --------------------------
	.section	.nv.compat,"",@"SHT_CUDA_COMPAT_INFO"
	.align	4
        /*0000*/ 	.byte	0x02, 0x09, 0x01, 0x00, 0x02, 0x02, 0x04, 0x00, 0x02, 0x05, 0x05, 0x00, 0x03, 0x07, 0x01, 0x01
        /*0010*/ 	.byte	0x02, 0x03, 0x00, 0x00, 0x02, 0x06, 0x01, 0x00, 0x04, 0x0b, 0x08, 0x00, 0x00, 0x00, 0x00, 0x00
        /*0020*/ 	.byte	0x00, 0x00, 0x00, 0x00


//--------------------- .nv.info.matmul_kernel    --------------------------
	.section	.nv.info.matmul_kernel,"",@"SHT_CUDA_INFO"
	.sectionflags	@""
	.align	4


	//----- nvinfo : EIATTR_CUDA_API_VERSION
	.align		4
        /*0000*/ 	.byte	0x04, 0x37
        /*0002*/ 	.short	(.L_7 - .L_6)
.L_6:
        /*0004*/ 	.word	0x00000082


	//----- nvinfo : EIATTR_KPARAM_INFO
	.align		4
.L_7:
        /*0008*/ 	.byte	0x04, 0x17
        /*000a*/ 	.short	(.L_9 - .L_8)
.L_8:
        /*000c*/ 	.word	0x00000000
        /*0010*/ 	.short	0x000d
        /*0012*/ 	.short	0x0048
        /*0014*/ 	.byte	0x00, 0xf4, 0x21, 0x00


	//----- nvinfo : EIATTR_KPARAM_INFO
	.align		4
.L_9:
        /*0018*/ 	.byte	0x04, 0x17
        /*001a*/ 	.short	(.L_11 - .L_10)
.L_10:
        /*001c*/ 	.word	0x00000000
        /*0020*/ 	.short	0x000c
        /*0022*/ 	.short	0x0040
        /*0024*/ 	.byte	0x00, 0xf4, 0x21, 0x00


	//----- nvinfo : EIATTR_KPARAM_INFO
	.align		4
.L_11:
        /*0028*/ 	.byte	0x04, 0x17
        /*002a*/ 	.short	(.L_13 - .L_12)
.L_12:
        /*002c*/ 	.word	0x00000000
        /*0030*/ 	.short	0x000b
        /*0032*/ 	.short	0x0038
        /*0034*/ 	.byte	0x00, 0xf0, 0x11, 0x00


	//----- nvinfo : EIATTR_KPARAM_INFO
	.align		4
.L_13:
        /*0038*/ 	.byte	0x04, 0x17
        /*003a*/ 	.short	(.L_15 - .L_14)
.L_14:
        /*003c*/ 	.word	0x00000000
        /*0040*/ 	.short	0x000a
        /*0042*/ 	.short	0x0034
        /*0044*/ 	.byte	0x00, 0xf0, 0x11, 0x00


	//----- nvinfo : EIATTR_KPARAM_INFO
	.align		4
.L_15:
        /*0048*/ 	.byte	0x04, 0x17
        /*004a*/ 	.short	(.L_17 - .L_16)
.L_16:
        /*004c*/ 	.word	0x00000000
        /*0050*/ 	.short	0x0009
        /*0052*/ 	.short	0x0030
        /*0054*/ 	.byte	0x00, 0xf0, 0x11, 0x00


	//----- nvinfo : EIATTR_KPARAM_INFO
	.align		4
.L_17:
        /*0058*/ 	.byte	0x04, 0x17
        /*005a*/ 	.short	(.L_19 - .L_18)
.L_18:
        /*005c*/ 	.word	0x00000000
        /*0060*/ 	.short	0x0008
        /*0062*/ 	.short	0x002c
        /*0064*/ 	.byte	0x00, 0xf0, 0x11, 0x00


	//----- nvinfo : EIATTR_KPARAM_INFO
	.align		4
.L_19:
        /*0068*/ 	.byte	0x04, 0x17
        /*006a*/ 	.short	(.L_21 - .L_20)
.L_20:
        /*006c*/ 	.word	0x00000000
        /*0070*/ 	.short	0x0007
        /*0072*/ 	.short	0x0028
        /*0074*/ 	.byte	0x00, 0xf0, 0x11, 0x00


	//----- nvinfo : EIATTR_KPARAM_INFO
	.align		4
.L_21:
        /*0078*/ 	.byte	0x04, 0x17
        /*007a*/ 	.short	(.L_23 - .L_22)
.L_22:
        /*007c*/ 	.word	0x00000000
        /*0080*/ 	.short	0x0006
        /*0082*/ 	.short	0x0024
        /*0084*/ 	.byte	0x00, 0xf0, 0x11, 0x00


	//----- nvinfo : EIATTR_KPARAM_INFO
	.align		4
.L_23:
        /*0088*/ 	.byte	0x04, 0x17
        /*008a*/ 	.short	(.L_25 - .L_24)
.L_24:
        /*008c*/ 	.word	0x00000000
        /*0090*/ 	.short	0x0005
        /*0092*/ 	.short	0x0020
        /*0094*/ 	.byte	0x00, 0xf0, 0x11, 0x00


	//----- nvinfo : EIATTR_KPARAM_INFO
	.align		4
.L_25:
        /*0098*/ 	.byte	0x04, 0x17
        /*009a*/ 	.short	(.L_27 - .L_26)
.L_26:
        /*009c*/ 	.word	0x00000000
        /*00a0*/ 	.short	0x0004
        /*00a2*/ 	.short	0x001c
        /*00a4*/ 	.byte	0x00, 0xf0, 0x11, 0x00


	//----- nvinfo : EIATTR_KPARAM_INFO
	.align		4
.L_27:
        /*00a8*/ 	.byte	0x04, 0x17
        /*00aa*/ 	.short	(.L_29 - .L_28)
.L_28:
        /*00ac*/ 	.word	0x00000000
        /*00b0*/ 	.short	0x0003
        /*00b2*/ 	.short	0x0018
        /*00b4*/ 	.byte	0x00, 0xf0, 0x11, 0x00


	//----- nvinfo : EIATTR_KPARAM_INFO
	.align		4
.L_29:
        /*00b8*/ 	.byte	0x04, 0x17
        /*00ba*/ 	.short	(.L_31 - .L_30)
.L_30:
        /*00bc*/ 	.word	0x00000000
        /*00c0*/ 	.short	0x0002
        /*00c2*/ 	.short	0x0010
        /*00c4*/ 	.byte	0x00, 0xf4, 0x21, 0x00


	//----- nvinfo : EIATTR_KPARAM_INFO
	.align		4
.L_31:
        /*00c8*/ 	.byte	0x04, 0x17
        /*00ca*/ 	.short	(.L_33 - .L_32)
.L_32:
        /*00cc*/ 	.word	0x00000000
        /*00d0*/ 	.short	0x0001
        /*00d2*/ 	.short	0x0008
        /*00d4*/ 	.byte	0x00, 0xf4, 0x21, 0x00


	//----- nvinfo : EIATTR_KPARAM_INFO
	.align		4
.L_33:
        /*00d8*/ 	.byte	0x04, 0x17
        /*00da*/ 	.short	(.L_35 - .L_34)
.L_34:
        /*00dc*/ 	.word	0x00000000
        /*00e0*/ 	.short	0x0000
        /*00e2*/ 	.short	0x0000
        /*00e4*/ 	.byte	0x00, 0xf4, 0x21, 0x00


	//----- nvinfo : EIATTR_SPARSE_MMA_MASK
	.align		4
.L_35:
        /*00e8*/ 	.byte	0x03, 0x50
        /*00ea*/ 	.short	0x0000


	//----- nvinfo : EIATTR_MAXREG_COUNT
	.align		4
        /*00ec*/ 	.byte	0x03, 0x1b
        /*00ee*/ 	.short	0x0080


	//----- nvinfo : EIATTR_NUM_BARRIERS
	.align		4
        /*00f0*/ 	.byte	0x02, 0x4c
        /*00f2*/ 	.byte	0x01
	.zero		1


	//----- nvinfo : EIATTR_MERCURY_ISA_VERSION
	.align		4
        /*00f4*/ 	.byte	0x03, 0x5f
        /*00f6*/ 	.short	0x0101


	//----- nvinfo : EIATTR_EXIT_INSTR_OFFSETS
	.align		4
        /*00f8*/ 	.byte	0x04, 0x1c
        /*00fa*/ 	.short	(.L_37 - .L_36)


	//   ....[0]....
.L_36:
        /*00fc*/ 	.word	0x00001b00


	//   ....[1]....
        /*0100*/ 	.word	0x00001b20


	//----- nvinfo : EIATTR_REQNTID
	.align		4
.L_37:
        /*0104*/ 	.byte	0x04, 0x10
        /*0106*/ 	.short	(.L_39 - .L_38)
.L_38:
        /*0108*/ 	.word	0x00000200
        /*010c*/ 	.word	0x00000001
        /*0110*/ 	.word	0x00000001


	//----- nvinfo : EIATTR_CBANK_PARAM_SIZE
	.align		4
.L_39:
        /*0114*/ 	.byte	0x03, 0x19
        /*0116*/ 	.short	0x0050


	//----- nvinfo : EIATTR_PARAM_CBANK
	.align		4
        /*0118*/ 	.byte	0x04, 0x0a
        /*011a*/ 	.short	(.L_41 - .L_40)
	.align		4
.L_40:
        /*011c*/ 	.word	index@(.nv.constant0.matmul_kernel)
        /*0120*/ 	.short	0x0210
        /*0122*/ 	.short	0x0050


	//----- nvinfo : EIATTR_SW_WAR
	.align		4
.L_41:
        /*0124*/ 	.byte	0x04, 0x36
        /*0126*/ 	.short	(.L_43 - .L_42)
.L_42:
        /*0128*/ 	.word	0x00000008
.L_43:


//--------------------- .nv.callgraph             --------------------------
	.section	.nv.callgraph,"",@"SHT_CUDA_CALLGRAPH"
	.align	4
	.sectionentsize	8
	.align		4
        /*0000*/ 	.word	0x00000000
	.align		4
        /*0004*/ 	.word	0xffffffff
	.align		4
        /*0008*/ 	.word	0x00000000
	.align		4
        /*000c*/ 	.word	0xfffffffe
	.align		4
        /*0010*/ 	.word	0x00000000
	.align		4
        /*0014*/ 	.word	0xfffffffd
	.align		4
        /*0018*/ 	.word	0x00000000
	.align		4
        /*001c*/ 	.word	0xfffffffc


//--------------------- .text.matmul_kernel       --------------------------
	.section	.text.matmul_kernel,"ax",@progbits
	.align	128
        .global         matmul_kernel
        .type           matmul_kernel,@function
        .size           matmul_kernel,(.L_x_4 - matmul_kernel)
        .other          matmul_kernel,@"STO_CUDA_ENTRY STV_DEFAULT"
matmul_kernel:
.text.matmul_kernel:
[----:B------:R-:W-:Y:S08]  /*0000*/  LDC R1, c[0x0][0x28] ;  /* 0x00000a00ff017b82 */ /* 0x000ff00000000800 */
[----:B------:R-:W0:Y:S01]  /*0010*/  LDC.64 R12, c[0x0][0x228] ;  /* 0x00008a00ff0c7b82 */ /* 0x000e220000000a00 */
[----:B------:R-:W1:Y:S01]  /*0020*/  S2R R7, SR_CTAID.X ;  /* 0x0000000000077919 */ /* 0x000e620000002500 */
[----:B------:R-:W-:Y:S01]  /*0030*/  ULDC.64 UR16, c[0x0][0x208] ;  /* 0x0000820000107ab9 */ /* 0x000fe20000000a00 */
[----:B------:R-:W-:-:S05]  /*0040*/  ULDC UR15, c[0x0][0x230] ;  /* 0x00008c00000f7ab9 */ /* 0x000fca0000000800 */
[----:B------:R-:W2:Y:S01]  /*0050*/  S2UR UR11, SR_CgaCtaId ;  /* 0x00000000000b79c3 */ /* 0x000ea20000008800 */
[----:B0-----:R-:W-:-:S05]  /*0060*/  VIADD R0, R13, 0x3f ;  /* 0x0000003f0d007836 */ /* 0x001fca0000000000 */
[----:B------:R-:W-:-:S04]  /*0070*/  SHF.R.S32.HI R3, RZ, 0x1f, R0 ;  /* 0x0000001fff037819 */ /* 0x000fc80000011400 */
[----:B------:R-:W-:Y:S02]  /*0080*/  LEA.HI R3, R3, R0, RZ, 0x6 ;  /* 0x0000000003037211 */ /* 0x000fe400078f30ff */
[----:B-1----:R-:W-:Y:S02]  /*0090*/  IABS R8, R7 ;  /* 0x0000000700087213 */ /* 0x002fe40000000000 */
[----:B------:R-:W-:-:S05]  /*00a0*/  SHF.R.S32.HI R0, RZ, 0x6, R3 ;  /* 0x00000006ff007819 */ /* 0x000fca0000011403 */
[----:B------:R-:W-:-:S05]  /*00b0*/  IMAD.SHL.U32 R0, R0, 0x8, RZ ;  /* 0x0000000800007824 */ /* 0x000fca00078e00ff */
[-C--:B------:R-:W-:Y:S02]  /*00c0*/  IABS R5, R0.reuse ;  /* 0x0000000000057213 */ /* 0x080fe40000000000 */
[----:B------:R-:W-:Y:S02]  /*00d0*/  IABS R10, R0 ;  /* 0x00000000000a7213 */ /* 0x000fe40000000000 */
[----:B------:R-:W0:Y:S08]  /*00e0*/  I2F.RP R4, R5 ;  /* 0x0000000500047306 */ /* 0x000e300000209400 */
[----:B0-----:R-:W0:Y:S02]  /*00f0*/  MUFU.RCP R4, R4 ;  /* 0x0000000400047308 */ /* 0x001e240000001000 */
[----:B0-----:R-:W-:-:S02]  /*0100*/  VIADD R2, R4, 0xffffffe ;  /* 0x0ffffffe04027836 */ /* 0x001fc40000000000 */
[----:B------:R-:W-:-:S04]  /*0110*/  IMAD.MOV R4, RZ, RZ, -R10 ;  /* 0x000000ffff047224 */ /* 0x000fc800078e0a0a */
[----:B------:R0:W1:Y:S02]  /*0120*/  F2I.FTZ.U32.TRUNC.NTZ R3, R2 ;  /* 0x0000000200037305 */ /* 0x000064000021f000 */
[----:B0-----:R-:W-:Y:S02]  /*0130*/  IMAD.MOV.U32 R2, RZ, RZ, RZ ;  /* 0x000000ffff027224 */ /* 0x001fe400078e00ff */
[----:B-1----:R-:W-:-:S04]  /*0140*/  IMAD.MOV R6, RZ, RZ, -R3 ;  /* 0x000000ffff067224 */ /* 0x002fc800078e0a03 */
[----:B------:R-:W-:Y:S02]  /*0150*/  IMAD R9, R6, R5, RZ ;  /* 0x0000000506097224 */ /* 0x000fe400078e02ff */
[----:B------:R-:W-:Y:S02]  /*0160*/  IMAD.MOV.U32 R6, RZ, RZ, R8 ;  /* 0x000000ffff067224 */ /* 0x000fe400078e0008 */
[----:B------:R-:W-:-:S06]  /*0170*/  IMAD.HI.U32 R3, R3, R9, R2 ;  /* 0x0000000903037227 */ /* 0x000fcc00078e0002 */
[----:B------:R-:W-:-:S04]  /*0180*/  IMAD.HI.U32 R3, R3, R6, RZ ;  /* 0x0000000603037227 */ /* 0x000fc800078e00ff */
[----:B------:R-:W-:-:S05]  /*0190*/  IMAD R2, R3, R4, R6 ;  /* 0x0000000403027224 */ /* 0x000fca00078e0206 */
[----:B------:R-:W-:-:S13]  /*01a0*/  ISETP.GT.U32.AND P1, PT, R5, R2, PT ;  /* 0x000000020500720c */ /* 0x000fda0003f24070 */
[----:B------:R-:W-:Y:S02]  /*01b0*/  @!P1 IMAD.IADD R2, R2, 0x1, -R5 ;  /* 0x0000000102029824 */ /* 0x000fe400078e0a05 */
[----:B------:R-:W-:Y:S01]  /*01c0*/  @!P1 VIADD R3, R3, 0x1 ;  /* 0x0000000103039836 */ /* 0x000fe20000000000 */
[----:B------:R-:W-:Y:S02]  /*01d0*/  ISETP.NE.AND P1, PT, R0, RZ, PT ;  /* 0x000000ff0000720c */ /* 0x000fe40003f25270 */
[----:B------:R-:W-:Y:S02]  /*01e0*/  ISETP.GE.U32.AND P0, PT, R2, R5, PT ;  /* 0x000000050200720c */ /* 0x000fe40003f06070 */
[----:B------:R-:W-:-:S04]  /*01f0*/  LOP3.LUT R2, R7, R0, RZ, 0x3c, !PT ;  /* 0x0000000007027212 */ /* 0x000fc800078e3cff */
[----:B------:R-:W-:Y:S01]  /*0200*/  ISETP.GE.AND P2, PT, R2, RZ, PT ;  /* 0x000000ff0200720c */ /* 0x000fe20003f46270 */
[----:B------:R-:W-:-:S06]  /*0210*/  VIADD R2, R12, 0x3f ;  /* 0x0000003f0c027836 */ /* 0x000fcc0000000000 */
[----:B------:R-:W-:-:S04]  /*0220*/  @P0 VIADD R3, R3, 0x1 ;  /* 0x0000000103030836 */ /* 0x000fc80000000000 */
[----:B------:R-:W-:Y:S01]  /*0230*/  IMAD.MOV.U32 R4, RZ, RZ, R3 ;  /* 0x000000ffff047224 */ /* 0x000fe200078e0003 */
[----:B------:R-:W-:-:S03]  /*0240*/  SHF.R.S32.HI R3, RZ, 0x1f, R2 ;  /* 0x0000001fff037819 */ /* 0x000fc60000011402 */
[----:B------:R-:W-:Y:S01]  /*0250*/  @!P2 IMAD.MOV R4, RZ, RZ, -R4 ;  /* 0x000000ffff04a224 */ /* 0x000fe200078e0a04 */
[----:B------:R-:W-:Y:S02]  /*0260*/  @!P1 LOP3.LUT R4, RZ, R0, RZ, 0x33, !PT ;  /* 0x00000000ff049212 */ /* 0x000fe400078e33ff */
[----:B------:R-:W-:-:S03]  /*0270*/  LEA.HI R3, R3, R2, RZ, 0x6 ;  /* 0x0000000203037211 */ /* 0x000fc600078f30ff */
[----:B------:R-:W-:Y:S02]  /*0280*/  IMAD.SHL.U32 R6, R4, 0x8, RZ ;  /* 0x0000000804067824 */ /* 0x000fe400078e00ff */
[----:B------:R-:W-:-:S03]  /*0290*/  IMAD.MOV R4, RZ, RZ, -R4 ;  /* 0x000000ffff047224 */ /* 0x000fc600078e0a04 */
[----:B------:R-:W-:Y:S01]  /*02a0*/  LEA.HI.SX32 R3, R3, -R6, 0x1a ;  /* 0x8000000603037211 */ /* 0x000fe200078fd2ff */
[----:B------:R-:W-:-:S03]  /*02b0*/  IMAD R11, R0, R4, R7 ;  /* 0x00000004000b7224 */ /* 0x000fc600078e0207 */
[----:B------:R-:W-:Y:S02]  /*02c0*/  VIMNMX R8, R3, 0x8, PT ;  /* 0x0000000803087848 */ /* 0x000fe40003fe0100 */
[----:B------:R-:W-:Y:S02]  /*02d0*/  IABS R4, R11 ;  /* 0x0000000b00047213 */ /* 0x000fe40000000000 */
[----:B------:R-:W-:Y:S02]  /*02e0*/  IABS R9, R8 ;  /* 0x0000000800097213 */ /* 0x000fe40000000000 */
[C---:B------:R-:W-:Y:S02]  /*02f0*/  R2UR UR5, R8.reuse ;  /* 0x00000000080572ca */ /* 0x040fe400000e0000 */
[----:B------:R-:W0:Y:S01]  /*0300*/  I2F.RP R5, R9 ;  /* 0x0000000900057306 */ /* 0x000e220000209400 */
[----:B------:R-:W-:-:S10]  /*0310*/  R2UR UR6, R8 ;  /* 0x00000000080672ca */ /* 0x000fd400000e0000 */
[----:B------:R-:W-:-:S03]  /*0320*/  UISETP.NE.AND UP0, UPT, UR5, URZ, UPT ;  /* 0x0000003f0500728c */ /* 0x000fc6000bf05270 */
[----:B------:R-:W-:Y:S01]  /*0330*/  ULDC UR5, c[0x0][0x230] ;  /* 0x00008c0000057ab9 */ /* 0x000fe20000000800 */
[----:B0-----:R-:W0:Y:S01]  /*0340*/  MUFU.RCP R5, R5 ;  /* 0x0000000500057308 */ /* 0x001e220000001000 */
[----:B------:R-:W-:Y:S01]  /*0350*/  UIADD3 UR5, UR5, 0x1f, URZ ;  /* 0x0000001f05057890 */ /* 0x000fe2000fffe03f */
[----:B0-----:R-:W-:-:S06]  /*0360*/  VIADD R2, R5, 0xffffffe ;  /* 0x0ffffffe05027836 */ /* 0x001fcc0000000000 */
[----:B------:R0:W1:Y:S02]  /*0370*/  F2I.FTZ.U32.TRUNC.NTZ R3, R2 ;  /* 0x0000000200037305 */ /* 0x000064000021f000 */
[----:B0-----:R-:W-:Y:S02]  /*0380*/  IMAD.MOV.U32 R2, RZ, RZ, RZ ;  /* 0x000000ffff027224 */ /* 0x001fe400078e00ff */
[----:B-1----:R-:W-:-:S04]  /*0390*/  IMAD.MOV R10, RZ, RZ, -R3 ;  /* 0x000000ffff0a7224 */ /* 0x002fc800078e0a03 */
[----:B------:R-:W-:Y:S01]  /*03a0*/  IMAD.MOV.U32 R0, RZ, RZ, R10 ;  /* 0x000000ffff007224 */ /* 0x000fe200078e000a */
[----:B------:R-:W-:-:S03]  /*03b0*/  IABS R10, R8 ;  /* 0x00000008000a7213 */ /* 0x000fc60000000000 */
[----:B------:R-:W-:Y:S02]  /*03c0*/  IMAD R7, R0, R9, RZ ;  /* 0x0000000900077224 */ /* 0x000fe400078e02ff */
[----:B------:R-:W-:Y:S02]  /*03d0*/  IMAD.MOV.U32 R0, RZ, RZ, R4 ;  /* 0x000000ffff007224 */ /* 0x000fe400078e0004 */
[----:B------:R-:W-:-:S04]  /*03e0*/  IMAD.HI.U32 R3, R3, R7, R2 ;  /* 0x0000000703037227 */ /* 0x000fc800078e0002 */
[----:B------:R-:W-:Y:S02]  /*03f0*/  IMAD.MOV R2, RZ, RZ, -R10 ;  /* 0x000000ffff027224 */ /* 0x000fe400078e0a0a */
[----:B------:R-:W-:-:S04]  /*0400*/  IMAD.HI.U32 R3, R3, R0, RZ ;  /* 0x0000000003037227 */ /* 0x000fc800078e00ff */
[----:B------:R-:W-:Y:S01]  /*0410*/  IMAD R0, R3, R2, R0 ;  /* 0x0000000203007224 */ /* 0x000fe200078e0200 */
[----:B------:R-:W-:-:S04]  /*0420*/  LOP3.LUT R2, R11, R8, RZ, 0x3c, !PT ;  /* 0x000000080b027212 */ /* 0x000fc800078e3cff */
[----:B------:R-:W-:Y:S02]  /*0430*/  ISETP.GT.U32.AND P1, PT, R9, R0, PT ;  /* 0x000000000900720c */ /* 0x000fe40003f24070 */
[----:B------:R-:W-:-:S11]  /*0440*/  ISETP.GE.AND P2, PT, R2, RZ, PT ;  /* 0x000000ff0200720c */ /* 0x000fd60003f46270 */
[----:B------:R-:W-:Y:S02]  /*0450*/  @!P1 IMAD.IADD R0, R0, 0x1, -R9 ;  /* 0x0000000100009824 */ /* 0x000fe400078e0a09 */
[----:B------:R-:W-:-:S03]  /*0460*/  @!P1 VIADD R3, R3, 0x1 ;  /* 0x0000000103039836 */ /* 0x000fc60000000000 */
[----:B------:R-:W-:Y:S02]  /*0470*/  ISETP.GE.U32.AND P0, PT, R0, R9, PT ;  /* 0x000000090000720c */ /* 0x000fe40003f06070 */
[----:B------:R-:W0:Y:S11]  /*0480*/  S2R R0, SR_TID.X ;  /* 0x0000000000007919 */ /* 0x000e360000002100 */
[----:B------:R-:W-:-:S04]  /*0490*/  @P0 VIADD R3, R3, 0x1 ;  /* 0x0000000103030836 */ /* 0x000fc80000000000 */
[----:B------:R-:W-:-:S05]  /*04a0*/  @!P2 IMAD.MOV R3, RZ, RZ, -R3 ;  /* 0x000000ffff03a224 */ /* 0x000fca00078e0a03 */
[----:B------:R-:W-:-:S09]  /*04b0*/  R2UR UR4, R3 ;  /* 0x00000000030472ca */ /* 0x000fd200000e0000 */
[----:B------:R-:W-:Y:S02]  /*04c0*/  @!UP0 ULOP3.LUT UR4, URZ, UR6, URZ, 0x33, !UPT ;  /* 0x000000063f048292 */ /* 0x000fe4000f8e333f */
[----:B------:R-:W-:Y:S01]  /*04d0*/  UISETP.GT.AND UP0, UPT, UR5, 0x1f, UPT ;  /* 0x0000001f0500788c */ /* 0x000fe2000bf04270 */
[----:B0-----:R-:W-:Y:S01]  /*04e0*/  SHF.R.U32.HI R2, RZ, 0x6, R0 ;  /* 0x00000006ff027819 */ /* 0x001fe20000011600 */
[----:B------:R-:W-:Y:S01]  /*04f0*/  UIADD3 UR6, -UR4, URZ, URZ ;  /* 0x0000003f04067290 */ /* 0x000fe2000fffe13f */
[----:B------:R-:W-:Y:S01]  /*0500*/  LOP3.LUT R4, R0, 0x3f, RZ, 0xc0, !PT ;  /* 0x0000003f00047812 */ /* 0x000fe200078ec0ff */
[----:B------:R-:W-:Y:S01]  /*0510*/  USHF.L.U32 UR14, UR4, 0x6, URZ ;  /* 0x00000006040e7899 */ /* 0x000fe2000800063f */
[----:B------:R-:W-:Y:S02]  /*0520*/  R2UR UR8, R2 ;  /* 0x00000000020872ca */ /* 0x000fe400000e0000 */
[----:B------:R-:W-:Y:S01]  /*0530*/  PLOP3.LUT P0, PT, PT, PT, UP0, 0x80, 0x0 ;  /* 0x000000000000781c */ /* 0x000fe20003f0f008 */
[----:B------:R-:W-:Y:S01]  /*0540*/  IMAD R2, R8, UR6, R11 ;  /* 0x0000000608027c24 */ /* 0x000fe2000f8e020b */
[----:B------:R-:W-:-:S02]  /*0550*/  UMOV UR6, 0x400 ;  /* 0x0000040000067882 */ /* 0x000fc40000000000 */
[----:B--2---:R-:W-:Y:S01]  /*0560*/  ULEA UR11, UR11, UR6, 0x18 ;  /* 0x000000060b0b7291 */ /* 0x004fe2000f8ec03f */
[----:B------:R-:W-:Y:S01]  /*0570*/  IMAD.IADD R3, R6, 0x1, R2 ;  /* 0x0000000106037824 */ /* 0x000fe200078e0202 */
[----:B------:R-:W-:-:S03]  /*0580*/  SHF.R.U32.HI R2, RZ, 0x6, R0 ;  /* 0x00000006ff027819 */ /* 0x000fc60000011600 */
[----:B------:R-:W-:Y:S01]  /*0590*/  IMAD R3, R3, 0x40, R4 ;  /* 0x0000004003037824 */ /* 0x000fe200078e0204 */
[----:B------:R-:W-:Y:S01]  /*05a0*/  SGXT.U32 R2, R2, 0x3 ;  /* 0x000000030202781a */ /* 0x000fe20000000000 */
[----:B------:R-:W-:Y:S02]  /*05b0*/  UIADD3 UR9, UR8, 0x8, URZ ;  /* 0x0000000808097890 */ /* 0x000fe4000fffe03f */
[----:B------:R-:W-:Y:S01]  /*05c0*/  UIADD3 UR10, UR8, 0x18, URZ ;  /* 0x00000018080a7890 */ /* 0x000fe2000fffe03f */
[----:B------:R-:W-:Y:S01]  /*05d0*/  LOP3.LUT R11, R2, 0x10, RZ, 0xfc, !PT ;  /* 0x00000010020b7812 */ /* 0x000fe200078efcff */
[----:B------:R-:W-:Y:S10]  /*05e0*/  @P0 BRA `(.L_x_0) ;  /* 0x0000000000180947 */ /* 0x000ff40003800000 */
[----:B------:R-:W-:Y:S01]  /*05f0*/  IMAD.SHL.U32 R4, R0, 0x20, RZ ;  /* 0x0000002000047824 */ /* 0x000fe200078e00ff */
[----:B------:R-:W-:Y:S02]  /*0600*/  CS2R R24, SRZ ;  /* 0x0000000000187805 */ /* 0x000fe4000001ff00 */
[----:B------:R-:W-:Y:S02]  /*0610*/  CS2R R26, SRZ ;  /* 0x00000000001a7805 */ /* 0x000fe4000001ff00 */
[----:B------:R-:W-:Y:S02]  /*0620*/  CS2R R28, SRZ ;  /* 0x00000000001c7805 */ /* 0x000fe4000001ff00 */
[----:B------:R-:W-:Y:S01]  /*0630*/  CS2R R30, SRZ ;  /* 0x00000000001e7805 */ /* 0x000fe2000001ff00 */
[----:B------:R-:W-:Y:S06]  /*0640*/  BRA `(.L_x_1) ;  /* 0x0000000c00807947 */ /* 0x000fec0003800000 */
.L_x_0:
[----:B------:R-:W-:Y:S01]  /*0650*/  IABS R4, R12 ;  /* 0x0000000c00047213 */ /* 0x000fe20000000000 */
[----:B------:R-:W-:Y:S01]  /*0660*/  ULDC.64 UR22, c[0x0][0x218] ;  /* 0x0000860000167ab9 */ /* 0x000fe20000000a00 */
[----:B------:R-:W-:Y:S01]  /*0670*/  IABS R5, R13 ;  /* 0x0000000d00057213 */ /* 0x000fe20000000000 */
[----:B------:R-:W-:Y:S01]  /*0680*/  ULDC.64 UR20, c[0x0][0x210] ;  /* 0x0000840000147ab9 */ /* 0x000fe20000000a00 */
[----:B------:R-:W0:Y:S01]  /*0690*/  I2F.RP R14, R4 ;  /* 0x00000004000e7306 */ /* 0x000e220000209400 */
[----:B------:R-:W-:Y:S01]  /*06a0*/  SHF.R.U32.HI R15, RZ, 0x5, R0 ;  /* 0x00000005ff0f7819 */ /* 0x000fe20000011600 */
[----:B------:R-:W-:Y:S01]  /*06b0*/  ULDC UR25, c[0x0][0x238] ;  /* 0x00008e0000197ab9 */ /* 0x000fe20000000800 */
[----:B------:R-:W-:Y:S01]  /*06c0*/  ISETP.GE.AND P5, PT, R3, RZ, PT ;  /* 0x000000ff0300720c */ /* 0x000fe20003fa6270 */
[----:B------:R-:W-:Y:S01]  /*06d0*/  USHF.R.U32.HI UR13, URZ, 0x4, UR11 ;  /* 0x000000043f0d7899 */ /* 0x000fe2000801160b */
[----:B------:R-:W-:Y:S02]  /*06e0*/  R2UR UR18, R15 ;  /* 0x000000000f1272ca */ /* 0x000fe400000e0000 */
[----:B------:R-:W-:-:S02]  /*06f0*/  CS2R R24, SRZ ;  /* 0x0000000000187805 */ /* 0x000fc4000001ff00 */
[----:B------:R-:W-:Y:S01]  /*0700*/  CS2R R26, SRZ ;  /* 0x00000000001a7805 */ /* 0x000fe2000001ff00 */
[----:B------:R-:W1:Y:S01]  /*0710*/  I2F.RP R10, R5 ;  /* 0x00000005000a7306 */ /* 0x000e620000209400 */
[----:B------:R-:W-:Y:S02]  /*0720*/  CS2R R28, SRZ ;  /* 0x00000000001c7805 */ /* 0x000fe4000001ff00 */
[----:B------:R-:W-:Y:S01]  /*0730*/  CS2R R30, SRZ ;  /* 0x00000000001e7805 */ /* 0x000fe2000001ff00 */
[----:B------:R-:W-:Y:S01]  /*0740*/  IMAD R11, R11, UR25, RZ ;  /* 0x000000190b0b7c24 */ /* 0x000fe2000f8e02ff */
[----:B------:R-:W-:Y:S02]  /*0750*/  UIMAD UR19, UR10, UR25, URZ ;  /* 0x000000190a1372a4 */ /* 0x000fe4000f8e023f */
[----:B------:R-:W-:Y:S01]  /*0760*/  USGXT.U32 UR13, UR13, 0xe ;  /* 0x0000000e0d0d789a */ /* 0x000fe20008000000 */
[----:B0-----:R-:W0:Y:S01]  /*0770*/  MUFU.RCP R14, R14 ;  /* 0x0000000e000e7308 */ /* 0x001e220000001000 */
[----:B------:R-:W-:-:S02]  /*0780*/  UIADD3 UR4, UR14, UR18, URZ ;  /* 0x000000120e047290 */ /* 0x000fc4000fffe03f */
[----:B------:R-:W-:Y:S02]  /*0790*/  ULOP3.LUT UR12, UR14, 0xf, UR18, 0xf8, !UPT ;  /* 0x0000000f0e0c7892 */ /* 0x000fe4000f8ef812 */
[----:B------:R-:W-:-:S03]  /*07a0*/  UIADD3 UR6, UR4, 0x30, URZ ;  /* 0x0000003004067890 */ /* 0x000fc6000fffe03f */
[----:B-1----:R-:W1:Y:S01]  /*07b0*/  MUFU.RCP R10, R10 ;  /* 0x0000000a000a7308 */ /* 0x002e620000001000 */
[----:B------:R-:W-:Y:S02]  /*07c0*/  ULOP3.LUT UR7, UR12, 0x20, URZ, 0xfc, !UPT ;  /* 0x000000200c077892 */ /* 0x000fe4000f8efc3f */
[----:B------:R-:W-:Y:S01]  /*07d0*/  UIADD3 UR4, UR4, 0x10, URZ ;  /* 0x0000001004047890 */ /* 0x000fe2000fffe03f */
[----:B0-----:R-:W-:Y:S01]  /*07e0*/  VIADD R8, R14, 0xffffffe ;  /* 0x0ffffffe0e087836 */ /* 0x001fe20000000000 */
[----:B------:R-:W-:-:S03]  /*07f0*/  IABS R14, R3 ;  /* 0x00000003000e7213 */ /* 0x000fc60000000000 */
[----:B------:R0:W2:Y:S01]  /*0800*/  F2I.FTZ.U32.TRUNC.NTZ R9, R8 ;  /* 0x0000000800097305 */ /* 0x0000a2000021f000 */
[----:B-1----:R-:W-:Y:S02]  /*0810*/  VIADD R6, R10, 0xffffffe ;  /* 0x0ffffffe0a067836 */ /* 0x002fe40000000000 */
[----:B------:R-:W-:-:S05]  /*0820*/  IMAD.U32 R10, RZ, RZ, UR4 ;  /* 0x00000004ff0a7e24 */ /* 0x000fca000f8e00ff */
[----:B------:R-:W1:Y:S01]  /*0830*/  F2I.FTZ.U32.TRUNC.NTZ R7, R6 ;  /* 0x0000000600077305 */ /* 0x000e62000021f000 */
[----:B0-----:R-:W-:Y:S01]  /*0840*/  IMAD.MOV.U32 R8, RZ, RZ, RZ ;  /* 0x000000ffff087224 */ /* 0x001fe200078e00ff */
[----:B------:R-:W-:Y:S01]  /*0850*/  IABS R17, R10 ;  /* 0x0000000a00117213 */ /* 0x000fe20000000000 */
[----:B--2---:R-:W-:-:S04]  /*0860*/  IMAD.MOV R16, RZ, RZ, -R9 ;  /* 0x000000ffff107224 */ /* 0x004fc800078e0a09 */
[----:B------:R-:W-:-:S04]  /*0870*/  IMAD.MOV.U32 R15, RZ, RZ, R16 ;  /* 0x000000ffff0f7224 */ /* 0x000fc800078e0010 */
[----:B------:R-:W-:Y:S02]  /*0880*/  IMAD R15, R15, R4, RZ ;  /* 0x000000040f0f7224 */ /* 0x000fe400078e02ff */
[----:B-1----:R-:W-:Y:S02]  /*0890*/  IMAD.MOV R6, RZ, RZ, -R7 ;  /* 0x000000ffff067224 */ /* 0x002fe400078e0a07 */
[----:B------:R-:W-:-:S04]  /*08a0*/  IMAD.HI.U32 R9, R9, R15, R8 ;  /* 0x0000000f09097227 */ /* 0x000fc800078e0008 */
[----:B------:R-:W-:Y:S02]  /*08b0*/  IMAD.MOV.U32 R8, RZ, RZ, R14 ;  /* 0x000000ffff087224 */ /* 0x000fe400078e000e */
[----:B------:R-:W-:Y:S02]  /*08c0*/  IMAD R15, R6, R5, RZ ;  /* 0x00000005060f7224 */ /* 0x000fe400078e02ff */
[----:B------:R-:W-:-:S04]  /*08d0*/  IMAD.HI.U32 R9, R9, R8, RZ ;  /* 0x0000000809097227 */ /* 0x000fc800078e00ff */
[----:B------:R-:W-:Y:S02]  /*08e0*/  IMAD.MOV.U32 R6, RZ, RZ, RZ ;  /* 0x000000ffff067224 */ /* 0x000fe400078e00ff */
[----:B------:R-:W-:Y:S02]  /*08f0*/  IMAD.MOV R9, RZ, RZ, -R9 ;  /* 0x000000ffff097224 */ /* 0x000fe400078e0a09 */
[----:B------:R-:W-:-:S04]  /*0900*/  IMAD.HI.U32 R6, R7, R15, R6 ;  /* 0x0000000f07067227 */ /* 0x000fc800078e0006 */
[C---:B------:R-:W-:Y:S02]  /*0910*/  IMAD R7, R4.reuse, R9, R8 ;  /* 0x0000000904077224 */ /* 0x040fe400078e0208 */
[----:B------:R-:W-:Y:S02]  /*0920*/  IMAD.U32 R14, RZ, RZ, UR12 ;  /* 0x0000000cff0e7e24 */ /* 0x000fe4000f8e00ff */
[----:B------:R-:W-:Y:S01]  /*0930*/  IMAD.U32 R8, RZ, RZ, UR6 ;  /* 0x00000006ff087e24 */ /* 0x000fe2000f8e00ff */
[----:B------:R-:W-:Y:S01]  /*0940*/  ISETP.GT.U32.AND P0, PT, R4, R7, PT ;  /* 0x000000070400720c */ /* 0x000fe20003f04070 */
[----:B------:R-:W-:Y:S01]  /*0950*/  IMAD.U32 R9, RZ, RZ, UR7 ;  /* 0x00000007ff097e24 */ /* 0x000fe2000f8e00ff */
[----:B------:R-:W-:Y:S01]  /*0960*/  IABS R18, R14 ;  /* 0x0000000e00127213 */ /* 0x000fe20000000000 */
[----:B------:R-:W-:Y:S01]  /*0970*/  IMAD.HI.U32 R10, R6, R17, RZ ;  /* 0x00000011060a7227 */ /* 0x000fe200078e00ff */
[----:B------:R-:W-:Y:S02]  /*0980*/  IABS R14, R8 ;  /* 0x00000008000e7213 */ /* 0x000fe40000000000 */
[----:B------:R-:W-:Y:S01]  /*0990*/  IABS R15, R9 ;  /* 0x00000009000f7213 */ /* 0x000fe20000000000 */
[----:B------:R-:W-:-:S02]  /*09a0*/  IMAD.MOV R10, RZ, RZ, -R10 ;  /* 0x000000ffff0a7224 */ /* 0x000fc400078e0a0a */
[----:B------:R-:W-:-:S04]  /*09b0*/  IMAD.HI.U32 R8, R6, R14, RZ ;  /* 0x0000000e06087227 */ /* 0x000fc800078e00ff */
[----:B------:R-:W-:-:S04]  /*09c0*/  IMAD.HI.U32 R9, R6, R15, RZ ;  /* 0x0000000f06097227 */ /* 0x000fc800078e00ff */
[----:B------:R-:W-:-:S04]  /*09d0*/  IMAD.HI.U32 R6, R6, R18, RZ ;  /* 0x0000001206067227 */ /* 0x000fc800078e00ff */
[----:B------:R-:W-:Y:S02]  /*09e0*/  IMAD.MOV R8, RZ, RZ, -R8 ;  /* 0x000000ffff087224 */ /* 0x000fe400078e0a08 */
[----:B------:R-:W-:Y:S02]  /*09f0*/  IMAD.MOV R16, RZ, RZ, -R9 ;  /* 0x000000ffff107224 */ /* 0x000fe400078e0a09 */
[----:B------:R-:W-:Y:S02]  /*0a00*/  IMAD.MOV R9, RZ, RZ, -R6 ;  /* 0x000000ffff097224 */ /* 0x000fe400078e0a06 */
[C---:B------:R-:W-:Y:S02]  /*0a10*/  IMAD R6, R5.reuse, R8, R14 ;  /* 0x0000000805067224 */ /* 0x040fe400078e020e */
[----:B------:R-:W-:Y:S01]  /*0a20*/  IMAD R8, R5, R16, R15 ;  /* 0x0000001005087224 */ /* 0x000fe200078e020f */
[----:B------:R-:W-:Y:S01]  /*0a30*/  SHF.R.S32.HI R16, RZ, 0x2, R0 ;  /* 0x00000002ff107819 */ /* 0x000fe20000011400 */
[----:B------:R-:W-:Y:S01]  /*0a40*/  @!P0 IMAD.IADD R7, R7, 0x1, -R4 ;  /* 0x0000000107078824 */ /* 0x000fe200078e0a04 */
[C---:B------:R-:W-:Y:S01]  /*0a50*/  ISETP.GT.U32.AND P0, PT, R5.reuse, R6, PT ;  /* 0x000000060500720c */ /* 0x040fe20003f04070 */
[C---:B------:R-:W-:Y:S01]  /*0a60*/  IMAD R10, R5.reuse, R10, R17 ;  /* 0x0000000a050a7224 */ /* 0x040fe200078e0211 */
[C---:B------:R-:W-:Y:S01]  /*0a70*/  ISETP.GT.U32.AND P1, PT, R5.reuse, R8, PT ;  /* 0x000000080500720c */ /* 0x040fe20003f24070 */
[----:B------:R-:W-:Y:S01]  /*0a80*/  IMAD R14, R5, R9, R18 ;  /* 0x00000009050e7224 */ /* 0x000fe200078e0212 */
[----:B------:R-:W-:-:S02]  /*0a90*/  ISETP.GT.U32.AND P4, PT, R4, R7, PT ;  /* 0x000000070400720c */ /* 0x000fc40003f84070 */
[C---:B------:R-:W-:Y:S02]  /*0aa0*/  ISETP.GT.U32.AND P2, PT, R5.reuse, R10, PT ;  /* 0x0000000a0500720c */ /* 0x040fe40003f44070 */
[----:B------:R-:W-:Y:S02]  /*0ab0*/  ISETP.GT.U32.AND P3, PT, R5, R14, PT ;  /* 0x0000000e0500720c */ /* 0x000fe40003f64070 */
[----:B------:R-:W-:-:S03]  /*0ac0*/  SGXT R16, R16, 0x1 ;  /* 0x000000011010781a */ /* 0x000fc60000000200 */
[--C-:B------:R-:W-:Y:S02]  /*0ad0*/  @!P0 IMAD.IADD R6, R6, 0x1, -R5.reuse ;  /* 0x0000000106068824 */ /* 0x100fe400078e0a05 */
[--C-:B------:R-:W-:Y:S02]  /*0ae0*/  @!P1 IMAD.IADD R8, R8, 0x1, -R5.reuse ;  /* 0x0000000108089824 */ /* 0x100fe400078e0a05 */
[----:B------:R-:W-:Y:S01]  /*0af0*/  @!P4 IMAD.IADD R7, R7, 0x1, -R4 ;  /* 0x000000010707c824 */ /* 0x000fe200078e0a04 */
[C---:B------:R-:W-:Y:S01]  /*0b00*/  ISETP.GT.U32.AND P6, PT, R5.reuse, R6, PT ;  /* 0x000000060500720c */ /* 0x040fe20003fc4070 */
[--C-:B------:R-:W-:Y:S01]  /*0b10*/  @!P2 IMAD.IADD R10, R10, 0x1, -R5.reuse ;  /* 0x000000010a0aa824 */ /* 0x100fe200078e0a05 */
[C---:B------:R-:W-:Y:S01]  /*0b20*/  ISETP.GT.U32.AND P0, PT, R5.reuse, R8, PT ;  /* 0x000000080500720c */ /* 0x040fe20003f04070 */
[----:B------:R-:W-:Y:S01]  /*0b30*/  @!P3 IMAD.IADD R14, R14, 0x1, -R5 ;  /* 0x000000010e0eb824 */ /* 0x000fe200078e0a05 */
[----:B------:R-:W-:Y:S01]  /*0b40*/  ISETP.LE.AND P4, PT, RZ, UR6, PT ;  /* 0x00000006ff007c0c */ /* 0x000fe2000bf83270 */
[----:B------:R-:W-:Y:S01]  /*0b50*/  @!P5 IMAD.MOV R7, RZ, RZ, -R7 ;  /* 0x000000ffff07d224 */ /* 0x000fe200078e0a07 */
[C---:B------:R-:W-:Y:S01]  /*0b60*/  ISETP.GT.U32.AND P1, PT, R5.reuse, R10, PT ;  /* 0x0000000a0500720c */ /* 0x040fe20003f24070 */
[----:B------:R-:W-:Y:S01]  /*0b70*/  IMAD.SHL.U32 R4, R0, 0x20, RZ ;  /* 0x0000002000047824 */ /* 0x000fe200078e00ff */
[----:B------:R-:W-:Y:S01]  /*0b80*/  ISETP.GT.U32.AND P2, PT, R5, R14, PT ;  /* 0x0000000e0500720c */ /* 0x000fe20003f44070 */
[----:B------:R-:W-:Y:S01]  /*0b90*/  ULDC UR6, c[0x0][0x23c] ;  /* 0x00008f0000067ab9 */ /* 0x000fe20000000800 */
[----:B------:R-:W-:Y:S01]  /*0ba0*/  ISETP.LE.AND P5, PT, RZ, UR7, PT ;  /* 0x00000007ff007c0c */ /* 0x000fe2000bfa3270 */
[----:B------:R-:W-:Y:S01]  /*0bb0*/  ULDC UR7, c[0x0][0x240] ;  /* 0x0000900000077ab9 */ /* 0x000fe20000000800 */
[----:B------:R-:W-:Y:S01]  /*0bc0*/  ISETP.NE.AND P3, PT, R12, RZ, PT ;  /* 0x000000ff0c00720c */ /* 0x000fe20003f65270 */
[--C-:B------:R-:W-:Y:S01]  /*0bd0*/  @!P6 IMAD.IADD R6, R6, 0x1, -R5.reuse ;  /* 0x000000010606e824 */ /* 0x100fe200078e0a05 */
[----:B------:R-:W-:Y:S01]  /*0be0*/  ISETP.LE.AND P6, PT, RZ, UR4, PT ;  /* 0x00000004ff007c0c */ /* 0x000fe2000bfc3270 */
[--C-:B------:R-:W-:Y:S01]  /*0bf0*/  @!P0 IMAD.IADD R8, R8, 0x1, -R5.reuse ;  /* 0x0000000108088824 */ /* 0x100fe200078e0a05 */
[----:B------:R-:W-:Y:S01]  /*0c00*/  ISETP.LE.AND P0, PT, RZ, UR12, PT ;  /* 0x0000000cff007c0c */ /* 0x000fe2000bf03270 */
[----:B------:R-:W-:Y:S01]  /*0c10*/  @!P4 IMAD.MOV R6, RZ, RZ, -R6 ;  /* 0x000000ffff06c224 */ /* 0x000fe200078e0a06 */
[----:B------:R-:W-:Y:S01]  /*0c20*/  LOP3.LUT R9, R4, 0x760, RZ, 0xc0, !PT ;  /* 0x0000076004097812 */ /* 0x000fe200078ec0ff */
[--C-:B------:R-:W-:Y:S01]  /*0c30*/  @!P1 IMAD.IADD R10, R10, 0x1, -R5.reuse ;  /* 0x000000010a0a9824 */ /* 0x100fe200078e0a05 */
[----:B------:R-:W-:Y:S01]  /*0c40*/  ISETP.NE.AND P1, PT, R13, RZ, PT ;  /* 0x000000ff0d00720c */ /* 0x000fe20003f25270 */
[----:B------:R-:W-:Y:S01]  /*0c50*/  @!P2 IMAD.IADD R14, R14, 0x1, -R5 ;  /* 0x000000010e0ea824 */ /* 0x000fe200078e0a05 */
[----:B------:R-:W-:Y:S01]  /*0c60*/  LOP3.LUT R13, RZ, R13, RZ, 0x33, !PT ;  /* 0x0000000dff0d7212 */ /* 0x000fe200078e33ff */
[----:B------:R-:W-:Y:S01]  /*0c70*/  @!P5 IMAD.MOV R8, RZ, RZ, -R8 ;  /* 0x000000ffff08d224 */ /* 0x000fe200078e0a08 */
[----:B------:R-:W-:Y:S01]  /*0c80*/  SHF.R.S32.HI R5, RZ, 0x7, R0 ;  /* 0x00000007ff057819 */ /* 0x000fe20000011400 */
[----:B------:R-:W-:Y:S01]  /*0c90*/  ULDC UR12, c[0x0][0x234] ;  /* 0x00008d00000c7ab9 */ /* 0x000fe20000000800 */
[----:B------:R-:W-:Y:S01]  /*0ca0*/  @!P3 LOP3.LUT R7, RZ, R12, RZ, 0x33, !PT ;  /* 0x0000000cff07b212 */ /* 0x000fe200078e33ff */
[----:B------:R-:W-:Y:S01]  /*0cb0*/  @!P6 IMAD.MOV R10, RZ, RZ, -R10 ;  /* 0x000000ffff0ae224 */ /* 0x000fe200078e0a0a */
[C---:B------:R-:W-:Y:S01]  /*0cc0*/  SEL R6, R13.reuse, R6, !P1 ;  /* 0x000000060d067207 */ /* 0x040fe20004800000 */
[----:B------:R-:W-:Y:S01]  /*0cd0*/  @!P0 IMAD.MOV R14, RZ, RZ, -R14 ;  /* 0x000000ffff0e8224 */ /* 0x000fe200078e0a0e */
[----:B------:R-:W-:Y:S01]  /*0ce0*/  SEL R8, R13, R8, !P1 ;  /* 0x000000080d087207 */ /* 0x000fe20004800000 */
[----:B------:R-:W-:Y:S01]  /*0cf0*/  IMAD R7, R7, UR12, RZ ;  /* 0x0000000c07077c24 */ /* 0x000fe2000f8e02ff */
[C---:B------:R-:W-:Y:S01]  /*0d00*/  SEL R10, R13.reuse, R10, !P1 ;  /* 0x0000000a0d0a7207 */ /* 0x040fe20004800000 */
[----:B------:R-:W-:Y:S01]  /*0d10*/  IMAD R6, R6, UR7, RZ ;  /* 0x0000000706067c24 */ /* 0x000fe2000f8e02ff */
[----:B------:R-:W-:Y:S01]  /*0d20*/  SEL R13, R13, R14, !P1 ;  /* 0x0000000e0d0d7207 */ /* 0x000fe20004800000 */
[----:B------:R-:W-:Y:S01]  /*0d30*/  IMAD R8, R8, UR7, RZ ;  /* 0x0000000708087c24 */ /* 0x000fe2000f8e02ff */
[----:B------:R-:W-:Y:S01]  /*0d40*/  LOP3.LUT R12, R0, 0x1f, RZ, 0xc0, !PT ;  /* 0x0000001f000c7812 */ /* 0x000fe200078ec0ff */
[----:B------:R-:W-:Y:S01]  /*0d50*/  IMAD R10, R10, UR7, RZ ;  /* 0x000000070a0a7c24 */ /* 0x000fe2000f8e02ff */
[----:B------:R-:W-:Y:S01]  /*0d60*/  SGXT R5, R5, 0x1 ;  /* 0x000000010505781a */ /* 0x000fe20000000200 */
[----:B------:R-:W-:Y:S01]  /*0d70*/  IMAD R21, R13, UR7, RZ ;  /* 0x000000070d157c24 */ /* 0x000fe2000f8e02ff */
[----:B------:R-:W-:Y:S01]  /*0d80*/  LOP3.LUT R9, R9, 0x90, R16, 0xf8, !PT ;  /* 0x0000009009097812 */ /* 0x000fe200078ef810 */
[----:B------:R-:W-:Y:S01]  /*0d90*/  USHF.R.S32.HI UR4, URZ, 0x1f, UR5 ;  /* 0x0000001f3f047899 */ /* 0x000fe20008011405 */
[----:B------:R-:W-:-:S02]  /*0da0*/  SHF.R.S32.HI R22, RZ, 0x1f, R10 ;  /* 0x0000001fff167819 */ /* 0x000fc4000001140a */
[----:B------:R-:W-:Y:S01]  /*0db0*/  IADD3 R19, P3, R10, UR22, RZ ;  /* 0x000000160a137c10 */ /* 0x000fe2000ff7e0ff */
[----:B------:R-:W-:Y:S01]  /*0dc0*/  IMAD R10, R12, UR6, RZ ;  /* 0x000000060c0a7c24 */ /* 0x000fe2000f8e02ff */
[----:B------:R-:W-:Y:S01]  /*0dd0*/  IADD3 R33, P0, R7, UR20, RZ ;  /* 0x0000001407217c10 */ /* 0x000fe2000ff1e0ff */
[----:B------:R-:W-:Y:S01]  /*0de0*/  ULEA.HI UR4, UR4, UR5, URZ, 0x5 ;  /* 0x0000000504047291 */ /* 0x000fe2000f8f283f */
[----:B------:R-:W-:Y:S01]  /*0df0*/  LOP3.LUT R5, R5, 0x90, RZ, 0xc0, !PT ;  /* 0x0000009005057812 */ /* 0x000fe200078ec0ff */
[----:B------:R-:W-:Y:S01]  /*0e00*/  UIMAD UR20, UR9, UR25, URZ ;  /* 0x00000019091472a4 */ /* 0x000fe2000f8e023f */
[----:B------:R-:W-:Y:S01]  /*0e10*/  LOP3.LUT R9, R9, R2, RZ, 0xfc, !PT ;  /* 0x0000000209097212 */ /* 0x000fe200078efcff */
[----:B------:R-:W-:Y:S01]  /*0e20*/  USHF.R.S32.HI UR12, URZ, 0x5, UR4 ;  /* 0x000000053f0c7899 */ /* 0x000fe20008011404 */
[----:B------:R-:W-:Y:S02]  /*0e30*/  SHF.R.S32.HI R32, RZ, 0x1f, R21 ;  /* 0x0000001fff207819 */ /* 0x000fe40000011415 */
[----:B------:R-:W-:-:S02]  /*0e40*/  SHF.R.S32.HI R34, RZ, 0x1f, R6 ;  /* 0x0000001fff227819 */ /* 0x000fc40000011406 */
[----:B------:R-:W-:Y:S02]  /*0e50*/  IADD3 R23, P1, R6, UR22, RZ ;  /* 0x0000001606177c10 */ /* 0x000fe4000ff3e0ff */
[----:B------:R-:W-:Y:S02]  /*0e60*/  SHF.R.S32.HI R20, RZ, 0x1f, R8 ;  /* 0x0000001fff147819 */ /* 0x000fe40000011408 */
[----:B------:R-:W-:Y:S01]  /*0e70*/  IADD3 R13, P2, R8, UR22, RZ ;  /* 0x00000016080d7c10 */ /* 0x000fe2000ff5e0ff */
[----:B------:R-:W-:Y:S01]  /*0e80*/  IMAD R8, R2, UR25, RZ ;  /* 0x0000001902087c24 */ /* 0x000fe2000f8e02ff */
[----:B------:R-:W-:Y:S01]  /*0e90*/  IADD3 R21, P4, R21, UR22, RZ ;  /* 0x0000001615157c10 */ /* 0x000fe2000ff9e0ff */
[----:B------:R-:W-:Y:S01]  /*0ea0*/  USHF.L.U32 UR22, UR6, 0x5, URZ ;  /* 0x0000000506167899 */ /* 0x000fe2000800063f */
[----:B------:R-:W-:Y:S01]  /*0eb0*/  LEA.HI.X.SX32 R18, R7, UR21, 0x1, P0 ;  /* 0x0000001507127c11 */ /* 0x000fe200080f0eff */
[----:B------:R-:W-:Y:S01]  /*0ec0*/  UIADD3 UR21, UR11, 0x800, URZ ;  /* 0x000008000b157890 */ /* 0x000fe2000fffe03f */
[----:B------:R-:W-:Y:S01]  /*0ed0*/  LOP3.LUT R6, R5, 0x17f, R0, 0x78, !PT ;  /* 0x0000017f05067812 */ /* 0x000fe200078e7800 */
[----:B------:R-:W-:Y:S01]  /*0ee0*/  USHF.R.S32.HI UR24, URZ, 0x1f, UR22 ;  /* 0x0000001f3f187899 */ /* 0x000fe20008011416 */
[----:B------:R-:W-:-:S02]  /*0ef0*/  SHF.R.S32.HI R7, RZ, 0x1f, R10 ;  /* 0x0000001fff077819 */ /* 0x000fc4000001140a */
[----:B------:R-:W-:Y:S02]  /*0f00*/  LOP3.LUT R5, R9, 0x10, RZ, 0x3c, !PT ;  /* 0x0000001009057812 */ /* 0x000fe400078e3cff */
[----:B------:R-:W-:Y:S02]  /*0f10*/  IADD3.X R34, R34, UR23, RZ, P1, !PT ;  /* 0x0000001722227c10 */ /* 0x000fe40008ffe4ff */
[----:B------:R-:W-:Y:S02]  /*0f20*/  IADD3.X R20, R20, UR23, RZ, P2, !PT ;  /* 0x0000001714147c10 */ /* 0x000fe400097fe4ff */
[----:B------:R-:W-:Y:S02]  /*0f30*/  IADD3.X R22, R22, UR23, RZ, P3, !PT ;  /* 0x0000001716167c10 */ /* 0x000fe40009ffe4ff */
[----:B------:R-:W-:Y:S01]  /*0f40*/  IADD3.X R32, R32, UR23, RZ, P4, !PT ;  /* 0x0000001720207c10 */ /* 0x000fe2000a7fe4ff */
[----:B------:R-:W-:-:S12]  /*0f50*/  USHF.L.U32 UR23, UR25, 0x5, URZ ;  /* 0x0000000519177899 */ /* 0x000fd8000800063f */
.L_x_2:
[----:B------:R-:W-:Y:S01]  /*0f60*/  ISETP.GE.AND P0, PT, R2, UR15, PT ;  /* 0x0000000f02007c0c */ /* 0x000fe2000bf06270 */
[----:B------:R-:W-:Y:S01]  /*0f70*/  UISETP.GE.AND UP0, UPT, UR9, UR15, UPT ;  /* 0x0000000f0900728c */ /* 0x000fe2000bf06270 */
[C---:B0-----:R-:W-:Y:S02]  /*0f80*/  IADD3 R14, P1, R8.reuse, R33, RZ ;  /* 0x00000021080e7210 */ /* 0x041fe40007f3e0ff */
[----:B------:R-:W-:Y:S02]  /*0f90*/  PRMT R37, RZ, 0x7610, R37 ;  /* 0x00007610ff257816 */ /* 0x000fe40000000025 */
[----:B------:R-:W-:Y:S02]  /*0fa0*/  LEA.HI.X.SX32 R15, R8, R18, 0x1, P1 ;  /* 0x00000012080f7211 */ /* 0x000fe400008f0eff */
[----:B------:R-:W-:Y:S01]  /*0fb0*/  PLOP3.LUT P1, PT, PT, PT, UP0, 0x80, 0x0 ;  /* 0x000000000000781c */ /* 0x000fe20003f2f008 */
[----:B------:R-:W-:-:S04]  /*0fc0*/  IMAD.U32 R17, RZ, RZ, UR20 ;  /* 0x00000014ff117e24 */ /* 0x000fc8000f8e00ff */
[----:B------:R0:W2:Y:S01]  /*0fd0*/  @!P0 LDG.E.U8 R37, desc[UR16][R14.64] ;  /* 0x000000100e258981 */ /* 0x0000a2000c1e1100 */
[----:B------:R-:W-:Y:S02]  /*0fe0*/  IADD3 R16, P0, R33, UR20, RZ ;  /* 0x0000001421107c10 */ /* 0x000fe4000ff1e0ff */
[----:B------:R-:W-:Y:S02]  /*0ff0*/  PRMT R35, RZ, 0x7610, R35 ;  /* 0x00007610ff237816 */ /* 0x000fe40000000023 */
[----:B------:R-:W-:Y:S02]  /*1000*/  LEA.HI.X.SX32 R17, R17, R18, 0x1, P0 ;  /* 0x0000001211117211 */ /* 0x000fe400000f0eff */
[----:B------:R-:W-:-:S03]  /*1010*/  LOP3.LUT R36, R2, 0x10, RZ, 0xfc, !PT ;  /* 0x0000001002247812 */ /* 0x000fc600078efcff */
[----:B------:R1:W3:Y:S01]  /*1020*/  @!P1 LDG.E.U8 R35, desc[UR16][R16.64] ;  /* 0x0000001010239981 */ /* 0x0002e2000c1e1100 */
[----:B------:R-:W-:Y:S01]  /*1030*/  ISETP.GE.AND P1, PT, R36, UR15, PT ;  /* 0x0000000f24007c0c */ /* 0x000fe2000bf26270 */
[----:B------:R-:W-:Y:S01]  /*1040*/  UISETP.GE.AND UP0, UPT, UR10, UR15, UPT ;  /* 0x0000000f0a00728c */ /* 0x000fe2000bf06270 */
[C---:B0-----:R-:W-:Y:S02]  /*1050*/  IADD3 R14, P0, R11.reuse, R33, RZ ;  /* 0x000000210b0e7210 */ /* 0x041fe40007f1e0ff */
[----:B------:R-:W-:Y:S02]  /*1060*/  PRMT R36, RZ, 0x7610, R36 ;  /* 0x00007610ff247816 */ /* 0x000fe40000000024 */
[----:B------:R-:W-:-:S07]  /*1070*/  LEA.HI.X.SX32 R15, R11, R18, 0x1, P0 ;  /* 0x000000120b0f7211 */ /* 0x000fce00000f0eff */
[----:B------:R0:W4:Y:S01]  /*1080*/  @!P1 LDG.E.U8 R36, desc[UR16][R14.64] ;  /* 0x000000100e249981 */ /* 0x000122000c1e1100 */
[----:B------:R-:W-:Y:S02]  /*1090*/  PLOP3.LUT P1, PT, PT, PT, UP0, 0x80, 0x0 ;  /* 0x000000000000781c */ /* 0x000fe40003f2f008 */
[----:B-1----:R-:W-:Y:S01]  /*10a0*/  IADD3 R16, P0, R33, UR19, RZ ;  /* 0x0000001321107c10 */ /* 0x002fe2000ff1e0ff */
[----:B0-----:R-:W-:Y:S01]  /*10b0*/  IMAD.U32 R15, RZ, RZ, UR19 ;  /* 0x00000013ff0f7e24 */ /* 0x001fe2000f8e00ff */
[----:B------:R-:W-:-:S04]  /*10c0*/  PRMT R14, RZ, 0x7610, R14 ;  /* 0x00007610ff0e7816 */ /* 0x000fc8000000000e */
[----:B------:R-:W-:-:S05]  /*10d0*/  LEA.HI.X.SX32 R17, R15, R18, 0x1, P0 ;  /* 0x000000120f117211 */ /* 0x000fca00000f0eff */
[----:B------:R0:W5:Y:S01]  /*10e0*/  @!P1 LDG.E.U8 R14, desc[UR16][R16.64] ;  /* 0x00000010100e9981 */ /* 0x000162000c1e1100 */
[----:B------:R-:W-:Y:S02]  /*10f0*/  ISETP.GE.AND P1, PT, R12, UR15, PT ;  /* 0x0000000f0c007c0c */ /* 0x000fe4000bf26270 */
[----:B------:R-:W-:Y:S01]  /*1100*/  PRMT R15, RZ, 0x7610, R15 ;  /* 0x00007610ff0f7816 */ /* 0x000fe2000000000f */
[----:B------:R-:W-:Y:S01]  /*1110*/  BAR.SYNC.DEFER_BLOCKING 0x0 ;  /* 0x0000000000007b1d */ /* 0x000fe20000010000 */
[----:B0-----:R-:W-:-:S05]  /*1120*/  IADD3 R16, P0, R10, R13, RZ ;  /* 0x0000000d0a107210 */ /* 0x001fca0007f1e0ff */
[----:B------:R-:W-:-:S05]  /*1130*/  IMAD.X R17, R7, 0x1, R20, P0 ;  /* 0x0000000107117824 */ /* 0x000fca00000e0614 */
[----:B------:R0:W5:Y:S02]  /*1140*/  @!P1 LDG.E.U8 R15, desc[UR16][R16.64] ;  /* 0x00000010100f9981 */ /* 0x000164000c1e1100 */
[----:B0-----:R-:W-:-:S05]  /*1150*/  IADD3 R16, P0, R10, R19, RZ ;  /* 0x000000130a107210 */ /* 0x001fca0007f1e0ff */
[----:B------:R-:W-:Y:S01]  /*1160*/  IMAD.X R17, R7, 0x1, R22, P0 ;  /* 0x0000000107117824 */ /* 0x000fe200000e0616 */
[----:B--2---:R-:W-:Y:S04]  /*1170*/  STS.U8 [R9+UR11], R37 ;  /* 0x0000002509007988 */ /* 0x004fe8000800000b */
[----:B---3--:R0:W-:Y:S04]  /*1180*/  STS.U8 [R9+UR11+0x8], R35 ;  /* 0x0000082309007988 */ /* 0x0081e8000800000b */
[----:B----4-:R1:W-:Y:S01]  /*1190*/  STS.U8 [R5+UR11], R36 ;  /* 0x0000002405007988 */ /* 0x0103e2000800000b */
[----:B0-----:R-:W-:-:S06]  /*11a0*/  PRMT R35, RZ, 0x7610, R35 ;  /* 0x00007610ff237816 */ /* 0x001fcc0000000023 */
[----:B------:R0:W2:Y:S01]  /*11b0*/  @!P1 LDG.E.U8 R35, desc[UR16][R16.64] ;  /* 0x0000001010239981 */ /* 0x0000a2000c1e1100 */
[----:B-1----:R-:W-:-:S05]  /*11c0*/  IADD3 R36, P0, R10, R21, RZ ;  /* 0x000000150a247210 */ /* 0x002fca0007f1e0ff */
[----:B------:R-:W-:Y:S01]  /*11d0*/  IMAD.X R37, R7, 0x1, R32, P0 ;  /* 0x0000000107257824 */ /* 0x000fe200000e0620 */
[----:B-----5:R1:W-:Y:S02]  /*11e0*/  STS.U8 [R5+UR11+0x8], R14 ;  /* 0x0000080e05007988 */ /* 0x0203e4000800000b */
[----:B-1----:R-:W-:-:S06]  /*11f0*/  PRMT R14, RZ, 0x7610, R14 ;  /* 0x00007610ff0e7816 */ /* 0x002fcc000000000e */
[----:B------:R1:W3:Y:S01]  /*1200*/  @!P1 LDG.E.U8 R14, desc[UR16][R36.64] ;  /* 0x00000010240e9981 */ /* 0x0002e2000c1e1100 */
[----:B0-----:R-:W-:Y:S02]  /*1210*/  PRMT R17, RZ, 0x7610, R17 ;  /* 0x00007610ff117816 */ /* 0x001fe40000000011 */
[----:B-1----:R-:W-:-:S05]  /*1220*/  IADD3 R36, P0, R10, R23, RZ ;  /* 0x000000170a247210 */ /* 0x002fca0007f1e0ff */
[----:B------:R-:W-:-:S05]  /*1230*/  IMAD.X R37, R7, 0x1, R34, P0 ;  /* 0x0000000107257824 */ /* 0x000fca00000e0622 */
[----:B------:R-:W4:Y:S04]  /*1240*/  @!P1 LDG.E.U8 R17, desc[UR16][R36.64] ;  /* 0x0000001024119981 */ /* 0x000f28000c1e1100 */
[----:B------:R0:W-:Y:S01]  /*1250*/  STS.U8 [R6+UR11+0xc00], R15 ;  /* 0x000c000f06007988 */ /* 0x0001e2000800000b */
[----:B------:R-:W-:-:S04]  /*1260*/  USHF.L.U32 UR4, UR18, 0x3, URZ ;  /* 0x0000000312047899 */ /* 0x000fc8000800063f */
[----:B------:R-:W-:-:S04]  /*1270*/  ULOP3.LUT UR4, UR4, 0x60, URZ, 0xc0, !UPT ;  /* 0x0000006004047892 */ /* 0x000fc8000f8ec03f */
[----:B------:R-:W-:-:S04]  /*1280*/  ULEA.HI UR4, UR21, UR4, URZ, 0x1c ;  /* 0x0000000415047291 */ /* 0x000fc8000f8fe03f */
[----:B------:R-:W-:Y:S01]  /*1290*/  ULOP3.LUT UR6, UR4, 0x3fff, URZ, 0xc0, !UPT ;  /* 0x00003fff04067892 */ /* 0x000fe2000f8ec03f */
[----:B------:R-:W-:Y:S02]  /*12a0*/  UMOV UR5, 0xc0000010 ;  /* 0xc000001000057882 */ /* 0x000fe40000000000 */
[----:B------:R-:W-:Y:S01]  /*12b0*/  UMOV UR4, UR13 ;  /* 0x0000000d00047c82 */ /* 0x000fe20008000000 */
[----:B------:R-:W-:Y:S01]  /*12c0*/  UMOV UR7, 0xc0000010 ;  /* 0xc000001000077882 */ /* 0x000fe20000000000 */
[----:B------:R-:W-:-:S06]  /*12d0*/  UIADD3 UR12, UR12, -0x1, URZ ;  /* 0xffffffff0c0c7890 */ /* 0x000fcc000fffe03f */
[----:B------:R-:W-:Y:S02]  /*12e0*/  ISETP.NE.U32.AND P0, PT, RZ, UR12, PT ;  /* 0x0000000cff007c0c */ /* 0x000fe4000bf05070 */
[----:B------:R-:W-:Y:S02]  /*12f0*/  IADD3 R23, P1, R23, UR22, RZ ;  /* 0x0000001617177c10 */ /* 0x000fe4000ff3e0ff */
[----:B------:R-:W-:Y:S02]  /*1300*/  IADD3 R13, P2, R13, UR22, RZ ;  /* 0x000000160d0d7c10 */ /* 0x000fe4000ff5e0ff */
[----:B------:R-:W-:Y:S02]  /*1310*/  IADD3 R19, P3, R19, UR22, RZ ;  /* 0x0000001613137c10 */ /* 0x000fe4000ff7e0ff */
[----:B------:R-:W-:Y:S01]  /*1320*/  IADD3 R21, P4, R21, UR22, RZ ;  /* 0x0000001615157c10 */ /* 0x000fe2000ff9e0ff */
[----:B0-----:R-:W-:Y:S01]  /*1330*/  IMAD.U32 R15, RZ, RZ, UR23 ;  /* 0x00000017ff0f7e24 */ /* 0x001fe2000f8e00ff */
[----:B------:R-:W-:Y:S01]  /*1340*/  IADD3 R33, P5, R33, UR23, RZ ;  /* 0x0000001721217c10 */ /* 0x000fe2000ffbe0ff */
[----:B------:R-:W-:Y:S01]  /*1350*/  UIADD3 UR15, UR15, -0x20, URZ ;  /* 0xffffffe00f0f7890 */ /* 0x000fe2000fffe03f */
[----:B------:R-:W-:-:S02]  /*1360*/  IADD3.X R34, R34, UR24, RZ, P1, !PT ;  /* 0x0000001822227c10 */ /* 0x000fc40008ffe4ff */
[----:B------:R-:W-:Y:S02]  /*1370*/  IADD3.X R20, R20, UR24, RZ, P2, !PT ;  /* 0x0000001814147c10 */ /* 0x000fe400097fe4ff */
[----:B------:R-:W-:Y:S02]  /*1380*/  IADD3.X R22, R22, UR24, RZ, P3, !PT ;  /* 0x0000001816167c10 */ /* 0x000fe40009ffe4ff */
[----:B------:R-:W-:Y:S02]  /*1390*/  IADD3.X R32, R32, UR24, RZ, P4, !PT ;  /* 0x0000001820207c10 */ /* 0x000fe4000a7fe4ff */
[----:B------:R-:W-:Y:S01]  /*13a0*/  LEA.HI.X.SX32 R18, R15, R18, 0x1, P5 ;  /* 0x000000120f127211 */ /* 0x000fe200028f0eff */
[----:B--2---:R0:W-:Y:S04]  /*13b0*/  STS.U8 [R6+UR11+0xa00], R35 ;  /* 0x000a002306007988 */ /* 0x0041e8000800000b */
[----:B---3--:R0:W-:Y:S04]  /*13c0*/  STS.U8 [R6+UR11+0x800], R14 ;  /* 0x0008000e06007988 */ /* 0x0081e8000800000b */
[----:B----4-:R0:W-:Y:S01]  /*13d0*/  STS.U8 [R6+UR11+0xe00], R17 ;  /* 0x000e001106007988 */ /* 0x0101e2000800000b */
[----:B------:R1:W-:Y:S06]  /*13e0*/  MEMBAR.ALL.CTA ;  /* 0x0000000000007992 */ /* 0x0003ec0000008000 */
[----:B-1----:R-:W1:Y:S02]  /*13f0*/  FENCE.VIEW.ASYNC.S ;  /* 0x00000000000073c6 */ /* 0x002e640000000000 */
[----:B-1----:R-:W-:Y:S06]  /*1400*/  BAR.SYNC.DEFER_BLOCKING 0x0 ;  /* 0x0000000000007b1d */ /* 0x002fec0000010000 */
[----:B------:R-:W-:-:S06]  /*1410*/  WARPGROUP.ARRIVE ;  /* 0x00000000000079c5 */ /* 0x000fcc0000000000 */
[----:B------:R-:W-:Y:S03]  /*1420*/  QGMMA.64x16x32.F32.E5M2.E5M2 R24, gdesc[UR4], R24, gsb0 ;  /* 0x00200000041879f3 */ /* 0x000fe60008003818 */
[----:B------:R-:W-:Y:S02]  /*1430*/  WARPGROUP.DEPBAR.LE gsb0, 0x0 ;  /* 0x00008000000079c5 */ /* 0x000fe40000010000 */
[----:B------:R-:W-:Y:S05]  /*1440*/  @P0 BRA `(.L_x_2) ;  /* 0xfffffff800c40947 */ /* 0x000fea000383ffff */
.L_x_1:
[----:B0-----:R-:W-:Y:S01]  /*1450*/  SHF.R.S32.HI R6, RZ, 0x5, R0 ;  /* 0x00000005ff067819 */ /* 0x001fe20000011400 */
[----:B------:R-:W-:Y:S01]  /*1460*/  IMAD.SHL.U32 R5, R0, 0x2, RZ ;  /* 0x0000000200057824 */ /* 0x000fe200078e00ff */
[----:B------:R-:W-:Y:S01]  /*1470*/  LOP3.LUT R4, R4, 0x60, RZ, 0xc0, !PT ;  /* 0x0000006004047812 */ /* 0x000fe200078ec0ff */
[----:B------:R-:W-:Y:S01]  /*1480*/  IMAD.SHL.U32 R8, R0, 0x80, RZ ;  /* 0x0000008000087824 */ /* 0x000fe200078e00ff */
[----:B------:R-:W-:Y:S01]  /*1490*/  SGXT R6, R6, 0x1 ;  /* 0x000000010606781a */ /* 0x000fe20000000200 */
[----:B------:R-:W-:Y:S01]  /*14a0*/  BAR.SYNC.DEFER_BLOCKING 0x0 ;  /* 0x0000000000007b1d */ /* 0x000fe20000010000 */
[----:B------:R-:W-:Y:S01]  /*14b0*/  LOP3.LUT R4, R4, 0x280, R5, 0xf8, !PT ;  /* 0x0000028004047812 */ /* 0x000fe200078ef805 */
[----:B------:R-:W-:Y:S01]  /*14c0*/  IMAD.SHL.U32 R5, R0, 0x4, RZ ;  /* 0x0000000400057824 */ /* 0x000fe200078e00ff */
[----:B------:R-:W-:Y:S01]  /*14d0*/  LOP3.LUT R7, R6, 0x840, RZ, 0xc0, !PT ;  /* 0x0000084006077812 */ /* 0x000fe200078ec0ff */
[----:B------:R-:W-:Y:S01]  /*14e0*/  IMAD.U32 R15, RZ, RZ, UR8 ;  /* 0x00000008ff0f7e24 */ /* 0x000fe2000f8e00ff */
[----:B------:R-:W-:-:S03]  /*14f0*/  LOP3.LUT R8, R8, 0xc00, RZ, 0xc0, !PT ;  /* 0x00000c0008087812 */ /* 0x000fc600078ec0ff */
[----:B------:R-:W0:Y:S01]  /*1500*/  LDC R20, c[0x0][0x248] ;  /* 0x00009200ff147b82 */ /* 0x000e220000000800 */
[----:B------:R-:W-:Y:S01]  /*1510*/  LOP3.LUT R7, R7, 0x1c, R0, 0xf8, !PT ;  /* 0x0000001c07077812 */ /* 0x000fe200078ef800 */
[----:B------:R-:W-:Y:S01]  /*1520*/  ULDC.64 UR6, c[0x0][0x228] ;  /* 0x00008a0000067ab9 */ /* 0x000fe20000000a00 */
[----:B------:R-:W-:Y:S01]  /*1530*/  F2FP.SATFINITE.E5M2.F32.PACK_AB_MERGE_C R24, R25, R24, RZ ;  /* 0x000000181918723e */ /* 0x000fe200048060ff */
[----:B------:R-:W-:Y:S01]  /*1540*/  ULDC UR4, c[0x0][0x244] ;  /* 0x0000910000047ab9 */ /* 0x000fe20000000800 */
[----:B------:R-:W-:Y:S01]  /*1550*/  F2FP.SATFINITE.E5M2.F32.PACK_AB_MERGE_C R26, R27, R26, RZ ;  /* 0x0000001a1b1a723e */ /* 0x000fe200048060ff */
[----:B------:R-:W-:Y:S01]  /*1560*/  UIADD3 UR9, UR9, UR14, URZ ;  /* 0x0000000e09097290 */ /* 0x000fe2000fffe03f */
[----:B------:R-:W-:Y:S01]  /*1570*/  F2FP.SATFINITE.E5M2.F32.PACK_AB_MERGE_C R29, R29, R28, RZ ;  /* 0x0000001c1d1d723e */ /* 0x000fe200048060ff */
[----:B------:R-:W-:Y:S01]  /*1580*/  IMAD.U32 R18, RZ, RZ, UR7 ;  /* 0x00000007ff127e24 */ /* 0x000fe2000f8e00ff */
[----:B------:R-:W-:Y:S01]  /*1590*/  F2FP.SATFINITE.E5M2.F32.PACK_AB_MERGE_C R31, R31, R30, RZ ;  /* 0x0000001e1f1f723e */ /* 0x000fe200048060ff */
[----:B------:R-:W-:Y:S01]  /*15a0*/  UIADD3 UR10, UR10, UR14, URZ ;  /* 0x0000000e0a0a7290 */ /* 0x000fe2000fffe03f */
[----:B------:R-:W-:Y:S01]  /*15b0*/  LOP3.LUT R9, R8, 0x1fc, R5, 0xf8, !PT ;  /* 0x000001fc08097812 */ /* 0x000fe200078ef805 */
[----:B------:R-:W-:Y:S01]  /*15c0*/  UIADD3 UR8, UR8, UR14, URZ ;  /* 0x0000000e08087290 */ /* 0x000fe2000fffe03f */
[----:B------:R-:W-:-:S02]  /*15d0*/  LOP3.LUT R8, R7, R4, RZ, 0x3c, !PT ;  /* 0x0000000407087212 */ /* 0x000fc400078e3cff */
[----:B------:R-:W-:Y:S02]  /*15e0*/  LOP3.LUT R4, R24, 0xffff, RZ, 0xc0, !PT ;  /* 0x0000ffff18047812 */ /* 0x000fe400078ec0ff */
[----:B------:R-:W-:Y:S02]  /*15f0*/  LOP3.LUT R7, R29, 0xffff, RZ, 0xc0, !PT ;  /* 0x0000ffff1d077812 */ /* 0x000fe400078ec0ff */
[----:B------:R-:W-:Y:S02]  /*1600*/  LOP3.LUT R5, R26, 0xffff, RZ, 0xc0, !PT ;  /* 0x0000ffff1a057812 */ /* 0x000fe400078ec0ff */
[----:B------:R-:W-:Y:S02]  /*1610*/  LOP3.LUT R6, R31, 0xffff, RZ, 0xc0, !PT ;  /* 0x0000ffff1f067812 */ /* 0x000fe400078ec0ff */
[----:B------:R-:W-:Y:S01]  /*1620*/  SHF.R.U32.HI R4, RZ, 0x8, R4 ;  /* 0x00000008ff047819 */ /* 0x000fe20000011604 */
[----:B0-----:R-:W-:Y:S01]  /*1630*/  IMAD R10, R20, UR10, RZ ;  /* 0x0000000a140a7c24 */ /* 0x001fe2000f8e02ff */
[----:B------:R-:W-:-:S02]  /*1640*/  SHF.R.U32.HI R7, RZ, 0x8, R7 ;  /* 0x00000008ff077819 */ /* 0x000fc40000011607 */
[----:B------:R-:W-:Y:S02]  /*1650*/  SHF.R.U32.HI R5, RZ, 0x8, R5 ;  /* 0x00000008ff057819 */ /* 0x000fe40000011605 */
[----:B------:R-:W-:Y:S02]  /*1660*/  SHF.R.U32.HI R6, RZ, 0x8, R6 ;  /* 0x00000008ff067819 */ /* 0x000fe40000011606 */
[----:B------:R-:W-:Y:S02]  /*1670*/  LOP3.LUT R8, R8, 0x2, R15, 0xf8, !PT ;  /* 0x0000000208087812 */ /* 0x000fe400078ef80f */
[----:B------:R-:W-:Y:S02]  /*1680*/  PRMT R11, R29, 0x7604, R24 ;  /* 0x000076041d0b7816 */ /* 0x000fe40000000018 */
[----:B------:R-:W-:Y:S02]  /*1690*/  PRMT R7, R7, 0x7604, R4 ;  /* 0x0000760407077816 */ /* 0x000fe40000000004 */
[----:B------:R-:W-:Y:S01]  /*16a0*/  PRMT R15, R6, 0x7604, R5 ;  /* 0x00007604060f7816 */ /* 0x000fe20000000005 */
[----:B------:R-:W-:Y:S01]  /*16b0*/  STS.U16 [R8+UR11], R11 ;  /* 0x0000000b08007988 */ /* 0x000fe2000800040b */
[----:B------:R-:W-:-:S02]  /*16c0*/  PRMT R13, R31, 0x7604, R26 ;  /* 0x000076041f0d7816 */ /* 0x000fc4000000001a */
[----:B------:R-:W-:Y:S01]  /*16d0*/  LOP3.LUT R6, R8, 0x20, RZ, 0x3c, !PT ;  /* 0x0000002008067812 */ /* 0x000fe200078e3cff */
[----:B------:R0:W-:Y:S01]  /*16e0*/  STS.U16 [R8+UR11+0x100], R7 ;  /* 0x0001000708007988 */ /* 0x0001e2000800040b */
[----:B------:R-:W-:Y:S02]  /*16f0*/  SHF.R.U32.HI R0, RZ, 0x2, R0 ;  /* 0x00000002ff007819 */ /* 0x000fe40000011600 */
[----:B------:R-:W-:Y:S01]  /*1700*/  ISETP.GE.AND P0, PT, R3, UR6, PT ;  /* 0x0000000603007c0c */ /* 0x000fe2000bf06270 */
[----:B------:R-:W-:Y:S01]  /*1710*/  STS.U16 [R6+UR11+0x400], R13 ;  /* 0x0004000d06007988 */ /* 0x000fe2000800040b */
[----:B------:R-:W-:Y:S01]  /*1720*/  LOP3.LUT R12, R9, 0x60, R0, 0x78, !PT ;  /* 0x00000060090c7812 */ /* 0x000fe200078e7800 */
[----:B------:R-:W-:Y:S01]  /*1730*/  IMAD.U32 R9, RZ, RZ, UR14 ;  /* 0x0000000eff097e24 */ /* 0x000fe2000f8e00ff */
[----:B------:R-:W-:Y:S01]  /*1740*/  ISETP.GT.AND P5, PT, R18, UR9, !P0 ;  /* 0x0000000912007c0c */ /* 0x000fe2000c7a4270 */
[----:B------:R1:W-:Y:S01]  /*1750*/  STS.U16 [R6+UR11+0x500], R15 ;  /* 0x0005000f06007988 */ /* 0x0003e2000800040b */
[----:B------:R-:W-:Y:S01]  /*1760*/  IMAD R3, R3, UR4, RZ ;  /* 0x0000000403037c24 */ /* 0x000fe2000f8e02ff */
[----:B------:R-:W-:Y:S01]  /*1770*/  ULDC.64 UR4, c[0x0][0x220] ;  /* 0x0000880000047ab9 */ /* 0x000fe20000000a00 */
[C-C-:B------:R-:W-:Y:S01]  /*1780*/  LOP3.LUT R5, R9.reuse, 0x30, R2.reuse, 0xfe, !PT ;  /* 0x0000003009057812 */ /* 0x140fe200078efe02 */
[----:B------:R-:W-:Y:S01]  /*1790*/  BAR.SYNC.DEFER_BLOCKING 0x0 ;  /* 0x0000000000007b1d */ /* 0x000fe20000010000 */
[----:B------:R-:W-:-:S02]  /*17a0*/  LOP3.LUT R4, R9, 0x20, R2, 0xfe, !PT ;  /* 0x0000002009047812 */ /* 0x000fc400078efe02 */
[----:B0-----:R-:W-:Y:S02]  /*17b0*/  LOP3.LUT R8, R9, 0x10, R2, 0xfe, !PT ;  /* 0x0000001009087812 */ /* 0x001fe400078efe02 */
[----:B------:R-:W-:Y:S02]  /*17c0*/  LOP3.LUT R2, R2, UR14, RZ, 0xfc, !PT ;  /* 0x0000000e02027c12 */ /* 0x000fe4000f8efcff */
[C---:B------:R-:W-:Y:S01]  /*17d0*/  IADD3 R14, P2, R3.reuse, UR4, RZ ;  /* 0x00000004030e7c10 */ /* 0x040fe2000ff5e0ff */
[----:B------:R-:W-:Y:S01]  /*17e0*/  UIADD3 UR4, UR8, 0x38, URZ ;  /* 0x0000003808047890 */ /* 0x000fe2000fffe03f */
[----:B------:R-:W-:Y:S01]  /*17f0*/  ISETP.LT.AND P3, PT, R4, UR7, !P0 ;  /* 0x0000000704007c0c */ /* 0x000fe2000c761270 */
[C---:B------:R-:W-:Y:S01]  /*1800*/  IMAD R9, R2.reuse, R20, RZ ;  /* 0x0000001402097224 */ /* 0x040fe200078e02ff */
[----:B------:R-:W-:Y:S01]  /*1810*/  ISETP.LT.AND P1, PT, R2, UR7, !P0 ;  /* 0x0000000702007c0c */ /* 0x000fe2000c721270 */
[C---:B------:R-:W-:Y:S01]  /*1820*/  IMAD R4, R20.reuse, UR9, RZ ;  /* 0x0000000914047c24 */ /* 0x040fe2000f8e02ff */
[----:B------:R-:W-:Y:S01]  /*1830*/  LEA.HI.X.SX32 R19, R3, UR5, 0x1, P2 ;  /* 0x0000000503137c11 */ /* 0x000fe200090f0eff */
[----:B------:R-:W-:Y:S01]  /*1840*/  IMAD R11, R20, 0x20, R9 ;  /* 0x00000020140b7824 */ /* 0x000fe200078e0209 */
[CC--:B------:R-:W-:Y:S01]  /*1850*/  IADD3 R2, P2, R9.reuse, R14.reuse, RZ ;  /* 0x0000000e09027210 */ /* 0x0c0fe20007f5e0ff */
[----:B------:R-:W-:Y:S01]  /*1860*/  UIADD3 UR8, UR8, 0x28, URZ ;  /* 0x0000002808087890 */ /* 0x000fe2000fffe03f */
[----:B-1----:R-:W-:Y:S01]  /*1870*/  IADD3 R6, P4, R4, R14, RZ ;  /* 0x0000000e04067210 */ /* 0x002fe20007f9e0ff */
[----:B------:R-:W-:Y:S01]  /*1880*/  IMAD R16, R20, UR4, RZ ;  /* 0x0000000414107c24 */ /* 0x000fe2000f8e02ff */
[----:B------:R-:W-:-:S02]  /*1890*/  LEA.HI.X.SX32 R3, R9, R19, 0x1, P2 ;  /* 0x0000001309037211 */ /* 0x000fc400010f0eff */
[----:B------:R-:W-:Y:S01]  /*18a0*/  LEA.HI.X.SX32 R7, R4, R19, 0x1, P4 ;  /* 0x0000001304077211 */ /* 0x000fe200020f0eff */
[----:B------:R-:W-:Y:S01]  /*18b0*/  IMAD R4, R8, R20, RZ ;  /* 0x0000001408047224 */ /* 0x000fe200078e02ff */
[----:B------:R-:W-:Y:S01]  /*18c0*/  ISETP.GT.AND P4, PT, R18, UR10, !P0 ;  /* 0x0000000a12007c0c */ /* 0x000fe2000c784270 */
[----:B------:R-:W0:Y:S01]  /*18d0*/  LDS R0, [R12+UR11] ;  /* 0x0000000b0c007984 */ /* 0x000e220008000800 */
[----:B------:R-:W-:-:S03]  /*18e0*/  IMAD R13, R20, UR8, RZ ;  /* 0x00000008140d7c24 */ /* 0x000fc6000f8e02ff */
[----:B------:R-:W1:Y:S01]  /*18f0*/  LDS R12, [R12+UR11+0x200] ;  /* 0x0002000b0c0c7984 */ /* 0x000e620008000800 */
[C---:B0-----:R-:W-:Y:S02]  /*1900*/  PRMT R15, R0.reuse, 0x7770, RZ ;  /* 0x00007770000f7816 */ /* 0x041fe400000000ff */
[----:B------:R-:W-:Y:S02]  /*1910*/  PRMT R17, R0, 0x7771, RZ ;  /* 0x0000777100117816 */ /* 0x000fe400000000ff */
[C---:B-1----:R-:W-:Y:S01]  /*1920*/  PRMT R21, R12.reuse, 0x7771, RZ ;  /* 0x000077710c157816 */ /* 0x042fe200000000ff */
[----:B------:R0:W-:Y:S01]  /*1930*/  @P1 STG.E.U8 desc[UR16][R2.64], R15 ;  /* 0x0000000f02001986 */ /* 0x0001e2000c101110 */
[C---:B------:R-:W-:Y:S02]  /*1940*/  PRMT R23, R12.reuse, 0x7772, RZ ;  /* 0x000077720c177816 */ /* 0x040fe400000000ff */
[----:B------:R-:W-:Y:S01]  /*1950*/  PRMT R25, R12, 0x7773, RZ ;  /* 0x000077730c197816 */ /* 0x000fe200000000ff */
[----:B------:R1:W-:Y:S01]  /*1960*/  @P5 STG.E.U8 desc[UR16][R6.64], R17 ;  /* 0x0000001106005986 */ /* 0x0003e2000c101110 */
[----:B------:R-:W-:-:S02]  /*1970*/  ISETP.LT.AND P5, PT, R8, UR7, !P0 ;  /* 0x0000000708007c0c */ /* 0x000fc4000c7a1270 */
[----:B------:R-:W-:-:S04]  /*1980*/  IADD3 R8, P6, R4, R14, RZ ;  /* 0x0000000e04087210 */ /* 0x000fc80007fde0ff */
[-C--:B------:R-:W-:Y:S01]  /*1990*/  LEA.HI.X.SX32 R9, R4, R19.reuse, 0x1, P6 ;  /* 0x0000001304097211 */ /* 0x080fe200030f0eff */
[----:B0-----:R-:W-:Y:S01]  /*19a0*/  IMAD R15, R20, 0x10, R11 ;  /* 0x00000010140f7824 */ /* 0x001fe200078e020b */
[-C--:B------:R-:W-:Y:S02]  /*19b0*/  IADD3 R2, P2, R11, R14.reuse, RZ ;  /* 0x0000000e0b027210 */ /* 0x080fe40007f5e0ff */
[-C--:B------:R-:W-:Y:S02]  /*19c0*/  IADD3 R4, P6, R13, R14.reuse, RZ ;  /* 0x0000000e0d047210 */ /* 0x080fe40007fde0ff */
[C---:B-1----:R-:W-:Y:S02]  /*19d0*/  IADD3 R6, P1, R10.reuse, R14, RZ ;  /* 0x0000000e0a067210 */ /* 0x042fe40007f3e0ff */
[-C--:B------:R-:W-:Y:S02]  /*19e0*/  LEA.HI.X.SX32 R3, R11, R19.reuse, 0x1, P2 ;  /* 0x000000130b037211 */ /* 0x080fe400010f0eff */
[----:B------:R-:W-:-:S02]  /*19f0*/  LEA.HI.X.SX32 R7, R10, R19, 0x1, P1 ;  /* 0x000000130a077211 */ /* 0x000fc400008f0eff */
[-C--:B------:R-:W-:Y:S02]  /*1a00*/  IADD3 R10, P2, R15, R14.reuse, RZ ;  /* 0x0000000e0f0a7210 */ /* 0x080fe40007f5e0ff */
[----:B------:R-:W-:Y:S02]  /*1a10*/  ISETP.LT.AND P1, PT, R5, UR7, !P0 ;  /* 0x0000000705007c0c */ /* 0x000fe4000c721270 */
[-C--:B------:R-:W-:Y:S02]  /*1a20*/  LEA.HI.X.SX32 R11, R15, R19.reuse, 0x1, P2 ;  /* 0x000000130f0b7211 */ /* 0x080fe400010f0eff */
[----:B------:R-:W-:Y:S02]  /*1a30*/  ISETP.GT.AND P2, PT, R18, UR8, !P0 ;  /* 0x0000000812007c0c */ /* 0x000fe4000c744270 */
[----:B------:R-:W-:Y:S02]  /*1a40*/  LEA.HI.X.SX32 R5, R13, R19, 0x1, P6 ;  /* 0x000000130d057211 */ /* 0x000fe400030f0eff */
[----:B------:R-:W-:-:S02]  /*1a50*/  IADD3 R14, P6, R16, R14, RZ ;  /* 0x0000000e100e7210 */ /* 0x000fc40007fde0ff */
[----:B------:R-:W-:Y:S02]  /*1a60*/  ISETP.GT.AND P0, PT, R18, UR4, !P0 ;  /* 0x0000000412007c0c */ /* 0x000fe4000c704270 */
[----:B------:R-:W-:Y:S02]  /*1a70*/  PRMT R13, R0, 0x7772, RZ ;  /* 0x00007772000d7816 */ /* 0x000fe400000000ff */
[----:B------:R-:W-:Y:S02]  /*1a80*/  LEA.HI.X.SX32 R15, R16, R19, 0x1, P6 ;  /* 0x00000013100f7211 */ /* 0x000fe400030f0eff */
[----:B------:R-:W-:Y:S01]  /*1a90*/  PRMT R17, R0, 0x7773, RZ ;  /* 0x0000777300117816 */ /* 0x000fe200000000ff */
[----:B------:R0:W-:Y:S01]  /*1aa0*/  @P5 STG.E.U8 desc[UR16][R8.64], R13 ;  /* 0x0000000d08005986 */ /* 0x0001e2000c101110 */
[----:B------:R-:W-:-:S03]  /*1ab0*/  PRMT R19, R12, 0x7770, RZ ;  /* 0x000077700c137816 */ /* 0x000fc600000000ff */
[----:B------:R0:W-:Y:S04]  /*1ac0*/  @P4 STG.E.U8 desc[UR16][R6.64], R17 ;  /* 0x0000001106004986 */ /* 0x0001e8000c101110 */
[----:B------:R0:W-:Y:S04]  /*1ad0*/  @P3 STG.E.U8 desc[UR16][R2.64], R19 ;  /* 0x0000001302003986 */ /* 0x0001e8000c101110 */
[----:B------:R0:W-:Y:S04]  /*1ae0*/  @P2 STG.E.U8 desc[UR16][R4.64], R21 ;  /* 0x0000001504002986 */ /* 0x0001e8000c101110 */
[----:B------:R0:W-:Y:S01]  /*1af0*/  @P1 STG.E.U8 desc[UR16][R10.64], R23 ;  /* 0x000000170a001986 */ /* 0x0001e2000c101110 */
[----:B------:R-:W-:Y:S05]  /*1b00*/  @!P0 EXIT ;  /* 0x000000000000894d */ /* 0x000fea0003800000 */
[----:B------:R-:W-:Y:S01]  /*1b10*/  STG.E.U8 desc[UR16][R14.64], R25 ;  /* 0x000000190e007986 */ /* 0x000fe2000c101110 */
[----:B------:R-:W-:Y:S05]  /*1b20*/  EXIT ;  /* 0x000000000000794d */ /* 0x000fea0003800000 */
.L_x_3:
[----:B------:R-:W-:-:S00]  /*1b30*/  BRA `(.L_x_3) ;  /* 0xfffffffc00fc7947 */ /* 0x000fc0000383ffff */
[----:B------:R-:W-:-:S00]  /*1b40*/  NOP ;  /* 0x0000000000007918 */ /* 0x000fc00000000000 */
        /* <DEDUP_REMOVED lines=11> */
.L_x_4:


//--------------------- .nv.shared.matmul_kernel  --------------------------
	.section	.nv.shared.matmul_kernel,"aw",@nobits
	.sectionflags	@""
	.align	16
	.zero		1024


//--------------------- .nv.shared.reserved.0     --------------------------
	.section	.nv.shared.reserved.0,"aw",@nobits
	.weak		__nv_reservedSMEM_offset_0_alias
	.size		__nv_reservedSMEM_offset_0_alias, 0, 0
	.other		__nv_reservedSMEM_offset_0_alias,@"STO_CUDA_RESERVED_SHARED STV_DEFAULT"
__nv_reservedSMEM_offset_0_alias:
	.zero		0


//--------------------- .nv.constant0.matmul_kernel --------------------------
	.section	.nv.constant0.matmul_kernel,"a",@progbits
	.sectionflags	@""
	.align	4
.nv.constant0.matmul_kernel:
	.zero		608


//--------------------- SYMBOLS --------------------------

	.type		.nv.reservedSmem.offset0,@object
	.size		.nv.reservedSmem.offset0,0x4
